def gluon_tcgen05(
    a_ptr,
    b_ptr,
    c_ptr,
    M,
    N,
    K,
    stride_am,
    stride_bk,
    stride_cm,
    BLOCK_M: gl.constexpr,
    BLOCK_N: gl.constexpr,
    BLOCK_K: gl.constexpr,
    DTYPE: gl.constexpr,
    A_LAYOUT: gl.constexpr,
    B_LAYOUT: gl.constexpr,
    C_LAYOUT: gl.constexpr,
    B_SHAPE: gl.constexpr,
    TMEM_LAYOUT: gl.constexpr,
    TMEM_REG: gl.constexpr,
    TRANS_B: gl.constexpr,
    NUM_BUFFERS: gl.constexpr,
):
    a_desc = tma.make_tensor_descriptor(
        a_ptr, [M, K], [stride_am, 1], [BLOCK_M, BLOCK_K], A_LAYOUT
    )
    b_desc = tma.make_tensor_descriptor(
        b_ptr,
        [N, K] if TRANS_B else [K, N],
        [stride_bk, 1],
        B_SHAPE,
        B_LAYOUT,
    )
    c_desc = tma.make_tensor_descriptor(
        c_ptr, [M, N], [stride_cm, 1], [BLOCK_M, BLOCK_N], C_LAYOUT
    )

    a_bufs = gl.allocate_shared_memory(
        DTYPE, [NUM_BUFFERS, BLOCK_M, BLOCK_K], A_LAYOUT
    )
    b_bufs = gl.allocate_shared_memory(DTYPE, [NUM_BUFFERS] + B_SHAPE, B_LAYOUT)

    pid_m = gl.program_id(0)
    pid_n = gl.program_id(1)
    off_m = pid_m * BLOCK_M
    off_n = pid_n * BLOCK_N

    tma_bars = gl.allocate_shared_memory(
        gl.int64, [NUM_BUFFERS, 1], mbarrier.MBarrierLayout()
    )
    mma_bars = gl.allocate_shared_memory(
        gl.int64, [NUM_BUFFERS, 1], mbarrier.MBarrierLayout()
    )
    for i in gl.static_range(NUM_BUFFERS):
        mbarrier.init(tma_bars.index(i), count=1)
        mbarrier.init(mma_bars.index(i), count=1)

    acc_tmem = allocate_tensor_memory(gl.float32, [BLOCK_M, BLOCK_N], TMEM_LAYOUT)
    idx = 0
    phase = 0
    use_acc = False
    for k in range(0, K, BLOCK_K):
        a = a_bufs.index(idx)
        b = b_bufs.index(idx)
        tma_bar = tma_bars.index(idx)
        mma_bar = mma_bars.index(idx)
        mbarrier.expect(
            tma_bar, a_desc.block_type.nbytes + b_desc.block_type.nbytes
        )
        tma.async_copy_global_to_shared(a_desc, [off_m, k], tma_bar, a)
        tma.async_copy_global_to_shared(
            b_desc, [off_n, k] if TRANS_B else [k, off_n], tma_bar, b
        )
        mbarrier.wait(tma_bar, phase=phase)

        if TRANS_B:
            b = b.permute((1, 0))
        tcgen05_mma(a, b, acc_tmem, use_acc=use_acc)
        tcgen05_commit(mma_bar)
        mbarrier.wait(mma_bar, phase=phase)
        use_acc = True

        idx += 1
        if idx == NUM_BUFFERS:
            idx = 0
            phase ^= 1

    for i in gl.static_range(NUM_BUFFERS):
        mbarrier.invalidate(tma_bars.index(i))
        mbarrier.invalidate(mma_bars.index(i))

    acc = acc_tmem.load(TMEM_REG)
    c_smem = gl.allocate_shared_memory(DTYPE, [BLOCK_M, BLOCK_N], C_LAYOUT)
    c_smem.store(acc.to(DTYPE))
    fence_async_shared()
    tma.async_copy_shared_to_global(c_desc, [off_m, off_n], c_smem)
    tma.store_wait(pendings=0)

# config = {"BLOCK_K": 128, "BLOCK_M": 128, "BLOCK_N": 256, "arch": "sm_100", "dtype": "bf16", "num_buffers": 2, "num_warps": 8, "trans_b": 1}
# arch = sm_100


// ===== COMPILED SASS (sm_100a) =====

	.target	sm_100a

	.elftype	@"ET_EXEC"


//--------------------- .note.nv.tkinfo           --------------------------
	.section	.note.nv.tkinfo,"",@"SHT_NOTE"
	.sectionflags	@"SHF_NOTE_NV_TKINFO"
	.tkinfo
        /*0018*/ 	.word	0x00000081
        /*0030*/ 	.string	""
        /*0030*/ 	.string	"ptxas-blackwell"
        /*0030*/ 	.string	"Cuda compilation tools, release 12.9, V12.9.86"
        /*0030*/ 	.string	"Build cuda_12.9.r12.9/compiler.36037853_0"
        /*0030*/ 	.string	"-v  -suppress-debug-info  -lineinfo  -arch sm_100a "



//--------------------- .note.nv.cuver            --------------------------
	.section	.note.nv.cuver,"",@"SHT_NOTE"
	.sectionflags	@"SHF_NOTE_NV_CUVER"
        /*0018*/ 	.short	0x0001
        /*001a*/ 	.short	0x0064
        /*001c*/ 	.short	0x0001
        /*001e*/ 	.short	0x0000
        /*0020*/ 	.short	0x0001
        /*0022*/ 	.short	0x0000


//--------------------- .nv.info                  --------------------------
	.section	.nv.info,"",@"SHT_CUDA_INFO"
	.align	4


	//----- nvinfo : EIATTR_REGCOUNT
	.align		4
        /*0000*/ 	.byte	0x04, 0x2f
        /*0002*/ 	.short	(.L_4 - .L_3)
	.align		4
.L_3:
        /*0004*/ 	.word	index@(gluon_tcgen05)
        /*0008*/ 	.word	0x00000087


	//----- nvinfo : EIATTR_FRAME_SIZE
	.align		4
.L_4:
        /*000c*/ 	.byte	0x04, 0x11
        /*000e*/ 	.short	(.L_6 - .L_5)
	.align		4
.L_5:
        /*0010*/ 	.word	index@($__internal_2_$__cuda_sm10x_tcgen05_guardrail_trap_unallocated_columns_being_dealloced)
        /*0014*/ 	.word	0x00000000


	//----- nvinfo : EIATTR_FRAME_SIZE
	.align		4
.L_6:
        /*0018*/ 	.byte	0x04, 0x11
        /*001a*/ 	.short	(.L_8 - .L_7)
	.align		4
.L_7:
        /*001c*/ 	.word	index@($__internal_1_$__cuda_sm10x_tcgen05_guardrail_trap_phase_invalid_during_alloc)
        /*0020*/ 	.word	0x00000000


	//----- nvinfo : EIATTR_FRAME_SIZE
	.align		4
.L_8:
        /*0024*/ 	.byte	0x04, 0x11
        /*0026*/ 	.short	(.L_10 - .L_9)
	.align		4
.L_9:
        /*0028*/ 	.word	index@($__internal_0_$__cuda_sm10x_tcgen05_guardrail_trap_col_being_dealloced_not_returned_by_alloc)
        /*002c*/ 	.word	0x00000000


	//----- nvinfo : EIATTR_FRAME_SIZE
	.align		4
.L_10:
        /*0030*/ 	.byte	0x04, 0x11
        /*0032*/ 	.short	(.L_12 - .L_11)
	.align		4
.L_11:
        /*0034*/ 	.word	index@(gluon_tcgen05)
        /*0038*/ 	.word	0x00000000


	//----- nvinfo : EIATTR_MIN_STACK_SIZE
	.align		4
.L_12:
        /*003c*/ 	.byte	0x04, 0x12
        /*003e*/ 	.short	(.L_14 - .L_13)
	.align		4
.L_13:
        /*0040*/ 	.word	index@(gluon_tcgen05)
        /*0044*/ 	.word	0x00000000
.L_14:


//--------------------- .nv.info.gluon_tcgen05    --------------------------
	.section	.nv.info.gluon_tcgen05,"",@"SHT_CUDA_INFO"
	.sectionflags	@""
	.align	4


	//----- nvinfo : EIATTR_CUDA_API_VERSION
	.align		4
        /*0000*/ 	.byte	0x04, 0x37
        /*0002*/ 	.short	(.L_16 - .L_15)
.L_15:
        /*0004*/ 	.word	0x00000081


	//----- nvinfo : EIATTR_KPARAM_INFO
	.align		4
.L_16:
        /*0008*/ 	.byte	0x04, 0x17
        /*000a*/ 	.short	(.L_18 - .L_17)
.L_17:
        /*000c*/ 	.word	0x00000000
        /*0010*/ 	.short	0x000a
        /*0012*/ 	.short	0x0048
        /*0014*/ 	.byte	0x00, 0xf4, 0x21, 0x00


	//----- nvinfo : EIATTR_KPARAM_INFO
	.align		4
.L_18:
        /*0018*/ 	.byte	0x04, 0x17
        /*001a*/ 	.short	(.L_20 - .L_19)
.L_19:
        /*001c*/ 	.word	0x00000000
        /*0020*/ 	.short	0x0009
        /*0022*/ 	.short	0x0040
        /*0024*/ 	.byte	0x00, 0xf4, 0x21, 0x00


	//----- nvinfo : EIATTR_KPARAM_INFO
	.align		4
.L_20:
        /*0028*/ 	.byte	0x04, 0x17
        /*002a*/ 	.short	(.L_22 - .L_21)
.L_21:
        /*002c*/ 	.word	0x00000000
        /*0030*/ 	.short	0x0008
        /*0032*/ 	.short	0x0038
        /*0034*/ 	.byte	0x00, 0xf0, 0x21, 0x00


	//----- nvinfo : EIATTR_KPARAM_INFO
	.align		4
.L_22:
        /*0038*/ 	.byte	0x04, 0x17
        /*003a*/ 	.short	(.L_24 - .L_23)
.L_23:
        /*003c*/ 	.word	0x00000000
        /*0040*/ 	.short	0x0007
        /*0042*/ 	.short	0x0030
        /*0044*/ 	.byte	0x00, 0xf0, 0x21, 0x00


	//----- nvinfo : EIATTR_KPARAM_INFO
	.align		4
.L_24:
        /*0048*/ 	.byte	0x04, 0x17
        /*004a*/ 	.short	(.L_26 - .L_25)
.L_25:
        /*004c*/ 	.word	0x00000000
        /*0050*/ 	.short	0x0006
        /*0052*/ 	.short	0x0028
        /*0054*/ 	.byte	0x00, 0xf0, 0x21, 0x00


	//----- nvinfo : EIATTR_KPARAM_INFO
	.align		4
.L_26:
        /*0058*/ 	.byte	0x04, 0x17
        /*005a*/ 	.short	(.L_28 - .L_27)
.L_27:
        /*005c*/ 	.word	0x00000000
        /*0060*/ 	.short	0x0005
        /*0062*/ 	.short	0x0020
        /*0064*/ 	.byte	0x00, 0xf0, 0x11, 0x00


	//----- nvinfo : EIATTR_KPARAM_INFO
	.align		4
.L_28:
        /*0068*/ 	.byte	0x04, 0x17
        /*006a*/ 	.short	(.L_30 - .L_29)
.L_29:
        /*006c*/ 	.word	0x00000000
        /*0070*/ 	.short	0x0004
        /*0072*/ 	.short	0x001c
        /*0074*/ 	.byte	0x00, 0xf0, 0x11, 0x00


	//----- nvinfo : EIATTR_KPARAM_INFO
	.align		4
.L_30:
        /*0078*/ 	.byte	0x04, 0x17
        /*007a*/ 	.short	(.L_32 - .L_31)
.L_31:
        /*007c*/ 	.word	0x00000000
        /*0080*/ 	.short	0x0003
        /*0082*/ 	.short	0x0018
        /*0084*/ 	.byte	0x00, 0xf0, 0x11, 0x00


	//----- nvinfo : EIATTR_KPARAM_INFO
	.align		4
.L_32:
        /*0088*/ 	.byte	0x04, 0x17
        /*008a*/ 	.short	(.L_34 - .L_33)
.L_33:
        /*008c*/ 	.word	0x00000000
        /*0090*/ 	.short	0x0002
        /*0092*/ 	.short	0x0010
        /*0094*/ 	.byte	0x00, 0xf4, 0x21, 0x00


	//----- nvinfo : EIATTR_KPARAM_INFO
	.align		4
.L_34:
        /*0098*/ 	.byte	0x04, 0x17
        /*009a*/ 	.short	(.L_36 - .L_35)
.L_35:
        /*009c*/ 	.word	0x00000000
        /*00a0*/ 	.short	0x0001
        /*00a2*/ 	.short	0x0008
        /*00a4*/ 	.byte	0x00, 0xf4, 0x21, 0x00


	//----- nvinfo : EIATTR_KPARAM_INFO
	.align		4
.L_36:
        /*00a8*/ 	.byte	0x04, 0x17
        /*00aa*/ 	.short	(.L_38 - .L_37)
.L_37:
        /*00ac*/ 	.word	0x00000000
        /*00b0*/ 	.short	0x0000
        /*00b2*/ 	.short	0x0000
        /*00b4*/ 	.byte	0x00, 0xf4, 0x21, 0x00


	//----- nvinfo : EIATTR_AT_ENTRY_FRAGMENTS
	.align		4
.L_38:
        /*00b8*/ 	.byte	0x04, 0x4f
        /*00ba*/ 	.short	(.L_40 - .L_39)


	//   ....[0]....
.L_39:
        /*00bc*/ 	.word	0x00000004


	//----- nvinfo : EIATTR_RESERVED_SMEM_USED
	.align		4
.L_40:
        /*00c0*/ 	.byte	0x01, 0x41
	.zero		2


	//----- nvinfo : EIATTR_SPARSE_MMA_MASK
	.align		4
        /*00c4*/ 	.byte	0x03, 0x50
        /*00c6*/ 	.short	0x0000


	//----- nvinfo : EIATTR_TCGEN05_1CTA_USED
	.align		4
        /*00c8*/ 	.byte	0x01, 0x51
	.zero		2


	//----- nvinfo : EIATTR_MAXREG_COUNT
	.align		4
        /*00cc*/ 	.byte	0x03, 0x1b
        /*00ce*/ 	.short	0x00ff


	//----- nvinfo : EIATTR_NUM_BARRIERS
	.align		4
        /*00d0*/ 	.byte	0x02, 0x4c
        /*00d2*/ 	.byte	0x01
	.zero		1


	//----- nvinfo : EIATTR_INT_WARP_WIDE_INSTR_OFFSETS
	.align		4
        /*00d4*/ 	.byte	0x04, 0x31
        /*00d6*/ 	.short	(.L_42 - .L_41)


	//   ....[0]....
.L_41:
        /*00d8*/ 	.word	0x00001770


	//   ....[1]....
        /*00dc*/ 	.word	0x00001790


	//   ....[2]....
        /*00e0*/ 	.word	0x00001820


	//   ....[3]....
        /*00e4*/ 	.word	0x00001a10


	//   ....[4]....
        /*00e8*/ 	.word	0x00001a20


	//   ....[5]....
        /*00ec*/ 	.word	0x00001a70


	//   ....[6]....
        /*00f0*/ 	.word	0x00001a80


	//   ....[7]....
        /*00f4*/ 	.word	0x00001ea0


	//   ....[8]....
        /*00f8*/ 	.word	0x00001eb0


	//   ....[9]....
        /*00fc*/ 	.word	0x00002030


	//   ....[10]....
        /*0100*/ 	.word	0x00002080


	//   ....[11]....
        /*0104*/ 	.word	0x000020b0


	//   ....[12]....
        /*0108*/ 	.word	0x000020e0


	//   ....[13]....
        /*010c*/ 	.word	0x000025a0


	//   ....[14]....
        /*0110*/ 	.word	0x000025b0


	//   ....[15]....
        /*0114*/ 	.word	0x00002880


	//   ....[16]....
        /*0118*/ 	.word	0x00002890


	//   ....[17]....
        /*011c*/ 	.word	0x00003000


	//   ....[18]....
        /*0120*/ 	.word	0x00003050


	//----- nvinfo : EIATTR_COOP_GROUP_MASK_REGIDS
	.align		4
.L_42:
        /*0124*/ 	.byte	0x04, 0x29
        /*0126*/ 	.short	(.L_44 - .L_43)


	//   ....[0]....
.L_43:
        /*0128*/ 	.word	0xffffffff


	//   ....[1]....
        /*012c*/ 	.word	0xffffffff


	//   ....[2]....
        /*0130*/ 	.word	0xffffffff


	//   ....[3]....
        /*0134*/ 	.word	0xffffffff


	//   ....[4]....
        /*0138*/ 	.word	0xffffffff


	//   ....[5]....
        /*013c*/ 	.word	0xffffffff


	//   ....[6]....
        /*0140*/ 	.word	0xffffffff


	//   ....[7]....
        /*0144*/ 	.word	0xffffffff


	//   ....[8]....
        /*0148*/ 	.word	0xffffffff


	//   ....[9]....
        /*014c*/ 	.word	0xffffffff


	//----- nvinfo : EIATTR_COOP_GROUP_INSTR_OFFSETS
	.align		4
.L_44:
        /*0150*/ 	.byte	0x04, 0x28
        /*0152*/ 	.short	(.L_46 - .L_45)


	//   ....[0]....
.L_45:
        /*0154*/ 	.word	0x00000050


	//   ....[1]....
        /*0158*/ 	.word	0x00000310


	//   ....[2]....
        /*015c*/ 	.word	0x00000500


	//   ....[3]....
        /*0160*/ 	.word	0x000009a0


	//   ....[4]....
        /*0164*/ 	.word	0x00000ae0


	//   ....[5]....
        /*0168*/ 	.word	0x00000fe0


	//   ....[6]....
        /*016c*/ 	.word	0x00001120


	//   ....[7]....
        /*0170*/ 	.word	0x00001610


	//   ....[8]....
        /*0174*/ 	.word	0x00002e90


	//   ....[9]....
        /*0178*/ 	.word	0x00003100


	//----- nvinfo : EIATTR_VRC_CTA_INIT_COUNT
	.align		4
.L_46:
        /*017c*/ 	.byte	0x02, 0x4a
        /*017e*/ 	.byte	0x80
	.zero		1


	//----- nvinfo : EIATTR_MBARRIER_INSTR_OFFSETS
	.align		4
        /*0180*/ 	.byte	0x04, 0x39
        /*0182*/ 	.short	(.L_48 - .L_47)


	//   ....[0]....
.L_47:
        /*0184*/ 	.word	0x00001840
        /*0188*/ 	.word	0x000000ff
        /*018c*/ 	.word	0x00030000
        /*0190*/ 	.short	0x0100
        /*0192*/ 	.byte	0x0b
	.zero		1


	//   ....[1]....
        /*0194*/ 	.word	0x00001850
        /*0198*/ 	.word	0x000000ff
        /*019c*/ 	.word	0x00030010
        /*01a0*/ 	.short	0x0100
        /*01a2*/ 	.byte	0x0b
	.zero		1


	//   ....[2]....
        /*01a4*/ 	.word	0x00001900
        /*01a8*/ 	.word	0x000000ff
        /*01ac*/ 	.word	0x00030008
        /*01b0*/ 	.short	0x0100
        /*01b2*/ 	.byte	0x0b
	.zero		1


	//   ....[3]....
        /*01b4*/ 	.word	0x00001910
        /*01b8*/ 	.word	0x000000ff
        /*01bc*/ 	.word	0x00030018
        /*01c0*/ 	.short	0x0100
        /*01c2*/ 	.byte	0x0b
	.zero		1


	//   ....[4]....
        /*01c4*/ 	.word	0x00001b10
        /*01c8*/ 	.word	0x000000ff
        /*01cc*/ 	.word	0x00030000
        /*01d0*/ 	.short	0x010a
        /*01d2*/ 	.byte	0x0b
	.zero		1


	//   ....[5]....
        /*01d4*/ 	.word	0x00001f00
        /*01d8*/ 	.word	0x000000ff
        /*01dc*/ 	.word	0x00030010
        /*01e0*/ 	.short	0x010a
        /*01e2*/ 	.byte	0x0b
	.zero		1


	//   ....[6]....
        /*01e4*/ 	.word	0x00002160
        /*01e8*/ 	.word	0x000000ff
        /*01ec*/ 	.word	0x00030000
        /*01f0*/ 	.short	0x010a
        /*01f2*/ 	.byte	0x2a
	.zero		1


	//   ....[7]....
        /*01f4*/ 	.word	0x000025f0
        /*01f8*/ 	.word	0x000000ff
        /*01fc*/ 	.word	0x00030010
        /*0200*/ 	.short	0x010a
        /*0202*/ 	.byte	0x2a
	.zero		1


	//   ....[8]....
        /*0204*/ 	.word	0x000026c0
        /*0208*/ 	.word	0x000000ff
        /*020c*/ 	.word	0x00030000
        /*0210*/ 	.short	0x0108
        /*0212*/ 	.byte	0x0b
	.zero		1


	//   ....[9]....
        /*0214*/ 	.word	0x000026d0
        /*0218*/ 	.word	0x000000ff
        /*021c*/ 	.word	0x00030010
        /*0220*/ 	.short	0x0108
        /*0222*/ 	.byte	0x0b
	.zero		1


	//   ....[10]....
        /*0224*/ 	.word	0x00002720
        /*0228*/ 	.word	0x000000ff
        /*022c*/ 	.word	0x00030008
        /*0230*/ 	.short	0x0108
        /*0232*/ 	.byte	0x0b
	.zero		1


	//   ....[11]....
        /*0234*/ 	.word	0x00002730
        /*0238*/ 	.word	0x000000ff
        /*023c*/ 	.word	0x00030018
        /*0240*/ 	.short	0x0108
        /*0242*/ 	.byte	0x0b
	.zero		1


	//   ....[12]....
        /*0244*/ 	.word	0x00003120
        /*0248*/ 	.word	0x000000ff
        /*024c*/ 	.word	0x00030000
        /*0250*/ 	.short	0x010a
        /*0252*/ 	.byte	0x0b
	.zero		1


	//   ....[13]....
        /*0254*/ 	.word	0x00003150
        /*0258*/ 	.word	0x000000ff
        /*025c*/ 	.word	0x00030010
        /*0260*/ 	.short	0x010a
        /*0262*/ 	.byte	0x0b
	.zero		1


	//   ....[14]....
        /*0264*/ 	.word	0x00003180
        /*0268*/ 	.word	0x000000ff
        /*026c*/ 	.word	0x00030000
        /*0270*/ 	.short	0x010a
        /*0272*/ 	.byte	0x2a
	.zero		1


	//   ....[15]....
        /*0274*/ 	.word	0x000031b0
        /*0278*/ 	.word	0x000000ff
        /*027c*/ 	.word	0x00030010
        /*0280*/ 	.short	0x010a
        /*0282*/ 	.byte	0x2a
	.zero		1


	//----- nvinfo : EIATTR_NUM_MBARRIERS
	.align		4
.L_48:
        /*0284*/ 	.byte	0x03, 0x38
        /*0286*/ 	.short	0x0004


	//----- nvinfo : EIATTR_EXIT_INSTR_OFFSETS
	.align		4
        /*0288*/ 	.byte	0x04, 0x1c
        /*028a*/ 	.short	(.L_50 - .L_49)


	//   ....[0]....
.L_49:
        /*028c*/ 	.word	0x00003110


	//----- nvinfo : EIATTR_REQNTID
	.align		4
.L_50:
        /*0290*/ 	.byte	0x04, 0x10
        /*0292*/ 	.short	(.L_52 - .L_51)
.L_51:
        /*0294*/ 	.word	0x00000100
        /*0298*/ 	.word	0x00000001
        /*029c*/ 	.word	0x00000001


	//----- nvinfo : EIATTR_CRS_STACK_SIZE
	.align		4
.L_52:
        /*02a0*/ 	.byte	0x04, 0x1e
        /*02a2*/ 	.short	(.L_54 - .L_53)
.L_53:
        /*02a4*/ 	.word	0x00000000


	//----- nvinfo : EIATTR_CBANK_PARAM_SIZE
	.align		4
.L_54:
        /*02a8*/ 	.byte	0x03, 0x19
        /*02aa*/ 	.short	0x0050


	//----- nvinfo : EIATTR_PARAM_CBANK
	.align		4
        /*02ac*/ 	.byte	0x04, 0x0a
        /*02ae*/ 	.short	(.L_56 - .L_55)
	.align		4
.L_55:
        /*02b0*/ 	.word	index@(.nv.constant0.gluon_tcgen05)
        /*02b4*/ 	.short	0x0380
        /*02b6*/ 	.short	0x0050


	//----- nvinfo : EIATTR_SW_WAR
	.align		4
.L_56:
        /*02b8*/ 	.byte	0x04, 0x36
        /*02ba*/ 	.short	(.L_58 - .L_57)
.L_57:
        /*02bc*/ 	.word	0x00000008
.L_58:


//--------------------- .nv.compat                --------------------------
	.section	.nv.compat,"",@"SHT_CUDA_COMPAT_INFO"
	.align	4
        /*0000*/ 	.byte	0x02, 0x02, 0x02, 0x00, 0x02, 0x05, 0x05, 0x00, 0x02, 0x03, 0x03, 0x00, 0x02, 0x06, 0x01, 0x00


//--------------------- .nv.callgraph             --------------------------
	.section	.nv.callgraph,"",@"SHT_CUDA_CALLGRAPH"
	.align	4
	.sectionentsize	8
	.align		4
        /*0000*/ 	.word	0x00000000
	.align		4
        /*0004*/ 	.word	0xffffffff
	.align		4
        /*0008*/ 	.word	0x00000000
	.align		4
        /*000c*/ 	.word	0xfffffffe
	.align		4
        /*0010*/ 	.word	0x00000000
	.align		4
        /*0014*/ 	.word	0xfffffffd
	.align		4
        /*0018*/ 	.word	0x00000000
	.align		4
        /*001c*/ 	.word	0xfffffffc


//--------------------- .text.gluon_tcgen05       --------------------------
	.section	.text.gluon_tcgen05,"ax",@progbits
	.align	128
        .global         gluon_tcgen05
        .type           gluon_tcgen05,@function
        .size           gluon_tcgen05,(.L_x_77 - gluon_tcgen05)
        .other          gluon_tcgen05,@"STO_CUDA_ENTRY STV_DEFAULT"
gluon_tcgen05:
.text.gluon_tcgen05:
[----:B------:R-:W1:Y:S01]  /*0000*/  LDC R1, c[0x0][0x37c] ;  /* 0x0000df00ff017b82 */ /* 0x000e620000000800 */
[----:B------:R-:W2:Y:S02]  /*0010*/  S2R R0, SR_TID.X ;  /* 0x0000000000007919 */ /* 0x000ea40000002100 */
[----:B--2---:R-:W-:-:S13]  /*0020*/  ISETP.GE.U32.AND P2, PT, R0, 0x20, PT ;  /* 0x000000200000780c */ /* 0x004fda0003f46070 */
[----:B------:R-:W-:Y:S05]  /*0030*/  @P2 BRA `(.L_x_0) ;  /* 0x0000000000b82947 */ /* 0x000fea0003800000 */
[----:B------:R-:W2:Y:S01]  /*0040*/  S2UR UR6, SR_CgaCtaId ;  /* 0x00000000000679c3 */ /* 0x000ea20000008800 */
[----:B------:R-:W-:Y:S01]  /*0050*/  NOP ;  /* 0x0000000000007918 */ /* 0x000fe20000000000 */
[----:B------:R-:W-:Y:S02]  /*0060*/  UMOV UR4, 0x40 ;  /* 0x0000004000047882 */ /* 0x000fe40000000000 */
[----:B--2---:R-:W-:-:S09]  /*0070*/  ULEA UR4, UR6, UR4, 0x18 ;  /* 0x0000000406047291 */ /* 0x004fd2000f8ec0ff */
[----:B------:R-:W2:Y:S01]  /*0080*/  LDS.U8 R2, [UR4] ;  /* 0x00000004ff027984 */ /* 0x000ea20008000000 */
[----:B------:R-:W-:Y:S02]  /*0090*/  UMOV UR4, 0x400 ;  /* 0x0000040000047882 */ /* 0x000fe40000000000 */
[----:B------:R-:W-:Y:S01]  /*00a0*/  ULEA UR4, UR6, UR4, 0x18 ;  /* 0x0000000406047291 */ /* 0x000fe2000f8ec0ff */
[----:B--2---:R-:W-:-:S13]  /*00b0*/  ISETP.NE.AND P0, PT, R2, RZ, PT ;  /* 0x000000ff0200720c */ /* 0x004fda0003f05270 */
[----:B------:R-:W-:Y:S05]  /*00c0*/  @P0 BRA `(.L_x_1) ;  /* 0x00000000007c0947 */ /* 0x000fea0003800000 */
[----:B------:R-:W-:-:S13]  /*00d0*/  ELECT P0, URZ, PT ;  /* 0x0000000000ff782f */ /* 0x000fda0003800000 */
[----:B------:R-:W-:Y:S05]  /*00e0*/  @!P0 BRA `(.L_x_2) ;  /* 0x0000000000848947 */ /* 0x000fea0003800000 */
[----:B------:R-:W-:Y:S01]  /*00f0*/  UMOV UR5, 0x8 ;  /* 0x0000000800057882 */ /* 0x000fe20000000000 */
[----:B------:R-:W-:Y:S02]  /*0100*/  IMAD.MOV.U32 R5, RZ, RZ, 0x1 ;  /* 0x00000001ff057424 */ /* 0x000fe400078e00ff */
[----:B------:R-:W-:Y:S02]  /*0110*/  IMAD.MOV.U32 R3, RZ, RZ, 0xff ;  /* 0x000000ffff037424 */ /* 0x000fe400078e00ff */
[----:B------:R-:W-:Y:S04]  /*0120*/  DEPBAR.LE SB2, 0x36 ;  /* 0x0000ad800000791a */ /* 0x000fe80000000000 */
[----:B------:R-:W2:Y:S02]  /*0130*/  UTCATOMSWS.FIND_AND_SET.ALIGN UP0, UR5, UR5 ;  /* 0x00000005000575e3 */ /* 0x000ea40008000800 */
[----:B--2---:R-:W-:-:S04]  /*0140*/  PLOP3.LUT P0, PT, PT, PT, UP0, 0x80, 0x8 ;  /* 0x000000000008781c */ /* 0x004fc80003f0f008 */
[----:B------:R-:W-:-:S04]  /*0150*/  SEL R2, RZ, 0xffffffff, !P0 ;  /* 0xffffffffff027807 */ /* 0x000fc80004000000 */
[----:B------:R-:W-:Y:S01]  /*0160*/  ISETP.NE.AND P0, PT, R2, RZ, PT ;  /* 0x000000ff0200720c */ /* 0x000fe20003f05270 */
[----:B------:R-:W-:-:S12]  /*0170*/  IMAD.U32 R2, RZ, RZ, UR5 ;  /* 0x00000005ff027e24 */ /* 0x000fd8000f8e00ff */
[----:B------:R-:W-:Y:S05]  /*0180*/  @P0 BRA `(.L_x_3) ;  /* 0x0000000000240947 */ /* 0x000fea0003800000 */
.L_x_4:
[----:B------:R-:W-:Y:S05]  /*0190*/  NANOSLEEP 0x64 ;  /* 0x000000640000795d */ /* 0x000fea0003800000 */
[----:B------:R-:W-:-:S05]  /*01a0*/  UMOV UR5, 0x8 ;  /* 0x0000000800057882 */ /* 0x000fca0000000000 */
[----:B------:R-:W-:Y:S04]  /*01b0*/  DEPBAR.LE SB2, 0x36 ;  /* 0x0000ad800000791a */ /* 0x000fe80000000000 */
[----:B------:R-:W2:Y:S02]  /*01c0*/  UTCATOMSWS.FIND_AND_SET.ALIGN UP0, UR5, UR5 ;  /* 0x00000005000575e3 */ /* 0x000ea40008000800 */
[----:B--2---:R-:W-:-:S04]  /*01d0*/  PLOP3.LUT P0, PT, PT, PT, UP0, 0x80, 0x8 ;  /* 0x000000000008781c */ /* 0x004fc80003f0f008 */
[----:B------:R-:W-:-:S04]  /*01e0*/  SEL R2, RZ, 0xffffffff, !P0 ;  /* 0xffffffffff027807 */ /* 0x000fc80004000000 */
[----:B------:R-:W-:Y:S01]  /*01f0*/  ISETP.NE.AND P0, PT, R2, RZ, PT ;  /* 0x000000ff0200720c */ /* 0x000fe20003f05270 */
[----:B------:R-:W-:-:S12]  /*0200*/  IMAD.U32 R2, RZ, RZ, UR5 ;  /* 0x00000005ff027e24 */ /* 0x000fd8000f8e00ff */
[----:B------:R-:W-:Y:S05]  /*0210*/  @!P0 BRA `(.L_x_4) ;  /* 0xfffffffc00dc8947 */ /* 0x000fea000383ffff */
.L_x_3:
[C---:B------:R-:W-:Y:S01]  /*0220*/  VIADD R4, R2.reuse, 0x10 ;  /* 0x0000001002047836 */ /* 0x040fe20000000000 */
[----:B------:R-:W-:Y:S01]  /*0230*/  UMOV UR5, 0x50 ;  /* 0x0000005000057882 */ /* 0x000fe20000000000 */
[----:B------:R-:W-:Y:S01]  /*0240*/  SHF.L.U32 R3, R3, R2, RZ ;  /* 0x0000000203037219 */ /* 0x000fe200000006ff */
[----:B------:R-:W-:Y:S01]  /*0250*/  ULEA UR5, UR6, UR5, 0x18 ;  /* 0x0000000506057291 */ /* 0x000fe2000f8ec0ff */
[----:B------:R-:W-:Y:S01]  /*0260*/  IMAD.SHL.U32 R2, R2, 0x20, RZ ;  /* 0x0000002002027824 */ /* 0x000fe200078e00ff */
[----:B------:R-:W-:-:S04]  /*0270*/  SHF.L.U32 R4, R5, R4, RZ ;  /* 0x0000000405047219 */ /* 0x000fc800000006ff */
[----:B------:R-:W-:-:S05]  /*0280*/  LOP3.LUT R3, R4, R3, RZ, 0xfc, !PT ;  /* 0x0000000304037212 */ /* 0x000fca00078efcff */
[----:B------:R2:W-:Y:S04]  /*0290*/  ATOMS.OR RZ, [UR5], R3 ;  /* 0x00000003ffff798c */ /* 0x0005e8000b000005 */
[----:B------:R2:W-:Y:S01]  /*02a0*/  STS [UR4], R2 ;  /* 0x00000002ff007988 */ /* 0x0005e20008000804 */
[----:B------:R-:W-:Y:S05]  /*02b0*/  BRA `(.L_x_2) ;  /* 0x0000000000107947 */ /* 0x000fea0003800000 */
.L_x_1:
[----:B------:R-:W-:Y:S01]  /*02c0*/  IMAD.MOV.U32 R3, RZ, RZ, -0x1 ;  /* 0xffffffffff037424 */ /* 0x000fe200078e00ff */
[----:B------:R-:W-:-:S04]  /*02d0*/  MOV R2, 0x300 ;  /* 0x0000030000027802 */ /* 0x000fc80000000f00 */
[----:B------:R2:W-:Y:S03]  /*02e0*/  STS [UR4], R3 ;  /* 0x00000003ff007988 */ /* 0x0005e60008000804 */
[----:B-12---:R-:W-:Y:S05]  /*02f0*/  CALL.REL.NOINC `($__internal_1_$__cuda_sm10x_tcgen05_guardrail_trap_phase_invalid_during_alloc) ;  /* 0x0000002c00c47944 */ /* 0x006fea0003c00000 */
.L_x_2:
[----:B------:R-:W-:Y:S05]  /*0300*/  WARPSYNC.ALL ;  /* 0x0000000000007948 */ /* 0x000fea0003800000 */
[----:B------:R-:W-:Y:S01]  /*0310*/  NOP ;  /* 0x0000000000007918 */ /* 0x000fe20000000000 */
.L_x_0:
[----:B------:R-:W3:Y:S08]  /*0320*/  S2UR UR4, SR_CgaCtaId ;  /* 0x00000000000479c3 */ /* 0x000ef00000008800 */
[----:B------:R-:W-:Y:S01]  /*0330*/  BAR.SYNC.DEFER_BLOCKING 0x0 ;  /* 0x0000000000007b1d */ /* 0x000fe20000010000 */
[----:B------:R-:W-:-:S05]  /*0340*/  LOP3.LUT R132, R0, 0xff, RZ, 0xc0, !PT ;  /* 0x000000ff00847812 */ /* 0x000fca00078ec0ff */
[----:B------:R-:W-:Y:S02]  /*0350*/  UMOV UR11, 0x400 ;  /* 0x00000400000b7882 */ /* 0x000fe40000000000 */
[----:B------:R-:W4:Y:S08]  /*0360*/  LDC R4, c[0x0][0x398] ;  /* 0x0000e600ff047b82 */ /* 0x000f300000000800 */
[----:B------:R-:W5:Y:S01]  /*0370*/  LDC R12, c[0x0][0x3a0] ;  /* 0x0000e800ff0c7b82 */ /* 0x000f620000000800 */
[----:B---3--:R-:W-:-:S07]  /*0380*/  ULEA UR11, UR4, UR11, 0x18 ;  /* 0x0000000b040b7291 */ /* 0x008fce000f8ec0ff */
[----:B------:R-:W3:Y:S02]  /*0390*/  S2UR UR7, SR_CTAID.Y ;  /* 0x00000000000779c3 */ /* 0x000ee40000002600 */
[----:B--2---:R-:W2:Y:S06]  /*03a0*/  LDS R3, [UR11] ;  /* 0x0000000bff037984 */ /* 0x004eac0008000800 */
[----:B------:R-:W-:Y:S06]  /*03b0*/  BAR.SYNC.DEFER_BLOCKING 0x0 ;  /* 0x0000000000007b1d */ /* 0x000fec0000010000 */
[----:B------:R-:W-:Y:S05]  /*03c0*/  @P2 BRA `(.L_x_5) ;  /* 0x0000000000182947 */ /* 0x000fea0003800000 */
[----:B------:R-:W-:Y:S01]  /*03d0*/  ELECT P0, URZ, PT ;  /* 0x0000000000ff782f */ /* 0x000fe20003800000 */
[----:B------:R-:W-:Y:S01]  /*03e0*/  IMAD.MOV.U32 R2, RZ, RZ, 0x1 ;  /* 0x00000001ff027424 */ /* 0x000fe200078e00ff */
[----:B------:R-:W-:Y:S01]  /*03f0*/  UMOV UR5, 0x40 ;  /* 0x0000004000057882 */ /* 0x000fe20000000000 */
[----:B------:R-:W-:Y:S01]  /*0400*/  UVIRTCOUNT.DEALLOC.SMPOOL 0x80 ;  /* 0x000000800000784c */ /* 0x000fe20000000000 */
[----:B------:R-:W-:-:S09]  /*0410*/  ULEA UR5, UR4, UR5, 0x18 ;  /* 0x0000000504057291 */ /* 0x000fd2000f8ec0ff */
[----:B------:R5:W-:Y:S03]  /*0420*/  @P0 STS.U8 [UR5], R2 ;  /* 0x00000002ff000988 */ /* 0x000be60008000005 */
.L_x_5:
[----:B------:R-:W5:Y:S01]  /*0430*/  S2UR UR4, SR_CTAID.Z ;  /* 0x00000000000479c3 */ /* 0x000f620000002700 */
[----:B------:R-:W4:Y:S01]  /*0440*/  LDCU UR5, c[0x0][0x370] ;  /* 0x00006e00ff0577ac */ /* 0x000f220008000800 */
[----:B------:R-:W-:Y:S01]  /*0450*/  ISETP.GE.U32.AND P0, PT, R132, 0x20, PT ;  /* 0x000000208400780c */ /* 0x000fe20003f06070 */
[----:B----4-:R-:W-:Y:S01]  /*0460*/  VIADD R4, R4, 0xffffffff ;  /* 0xffffffff04047836 */ /* 0x010fe20000000000 */
[C---:B------:R-:W-:Y:S01]  /*0470*/  ISETP.NE.U32.AND P3, PT, R132.reuse, RZ, PT ;  /* 0x000000ff8400720c */ /* 0x040fe20003f65070 */
[----:B------:R-:W5:Y:S01]  /*0480*/  LDCU UR6, c[0x0][0x374] ;  /* 0x00006e80ff0677ac */ /* 0x000f620008000800 */
[----:B------:R-:W-:Y:S01]  /*0490*/  LEA R10, R132, UR11, 0x2 ;  /* 0x0000000b840a7c11 */ /* 0x000fe2000f8e10ff */
[----:B-----5:R-:W-:Y:S01]  /*04a0*/  VIADD R11, R12, 0xffffffff ;  /* 0xffffffff0c0b7836 */ /* 0x020fe20000000000 */
[----:B------:R-:W4:Y:S01]  /*04b0*/  S2UR UR15, SR_CTAID.X ;  /* 0x00000000000f79c3 */ /* 0x000f220000002500 */
[----:B------:R-:W5:Y:S01]  /*04c0*/  LDCU.64 UR12, c[0x0][0x3c0] ;  /* 0x00007800ff0c77ac */ /* 0x000f620008000a00 */
[----:B--2---:R-:W-:Y:S01]  /*04d0*/  R2UR UR10, R3 ;  /* 0x00000000030a72ca */ /* 0x004fe200000e0000 */
[----:B------:R-:W-:Y:S04]  /*04e0*/  BSSY.RECONVERGENT B0, `(.L_x_6) ;  /* 0x0000011000007945 */ /* 0x000fe80003800200 */
[----:B------:R2:W-:Y:S01]  /*04f0*/  @!P0 STS [R10], RZ ;  /* 0x000000ff0a008388 */ /* 0x0005e20000000800 */
[----:B------:R-:W-:-:S03]  /*0500*/  NOP ;  /* 0x0000000000007918 */ /* 0x000fc60000000000 */
[----:B------:R2:W-:Y:S01]  /*0510*/  @!P3 STS [UR11+0x24], R4 ;  /* 0x00002404ff00b988 */ /* 0x0005e2000800080b */
[----:B---3--:R-:W-:-:S03]  /*0520*/  UIMAD UR4, UR4, UR6, UR7 ;  /* 0x00000006040472a4 */ /* 0x008fc6000f8e0207 */
[----:B------:R2:W-:Y:S01]  /*0530*/  @!P3 STS [UR11+0x20], R11 ;  /* 0x0000200bff00b988 */ /* 0x0005e2000800080b */
[----:B----4-:R-:W-:-:S04]  /*0540*/  UIMAD UR4, UR4, UR5, UR15 ;  /* 0x00000005040472a4 */ /* 0x010fc8000f8e020f */
[----:B------:R-:W-:-:S04]  /*0550*/  UIMAD UR4, UR4, 0x180, URZ ;  /* 0x00000180040478a4 */ /* 0x000fc8000f8e02ff */
[----:B-----5:R-:W-:-:S04]  /*0560*/  UIADD3 UR8, UP0, UPT, UR4, UR12, URZ ;  /* 0x0000000c04087290 */ /* 0x020fc8000ff1e0ff */
[----:B------:R-:W-:Y:S01]  /*0570*/  ULEA.HI.X.SX32 UR9, UR4, UR13, 0x1, UP0 ;  /* 0x0000000d04097291 */ /* 0x000fe200080f0eff */
[----:B--2---:R-:W-:Y:S11]  /*0580*/  @P3 BRA `(.L_x_7) ;  /* 0x0000000000183947 */ /* 0x004ff60003800000 */
[----:B------:R-:W2:Y:S01]  /*0590*/  LDS R2, [UR11+0x8] ;  /* 0x0000080bff027984 */ /* 0x000ea20008000800 */
[----:B------:R-:W3:Y:S01]  /*05a0*/  LDC.64 R6, c[0x0][0x380] ;  /* 0x0000e000ff067b82 */ /* 0x000ee20000000a00 */
[----:B------:R-:W-:Y:S02]  /*05b0*/  IMAD.MOV.U32 R3, RZ, RZ, 0x70 ;  /* 0x00000070ff037424 */ /* 0x000fe400078e00ff */
[----:B---3--:R3:W-:Y:S03]  /*05c0*/  STS.64 [UR11], R6 ;  /* 0x00000006ff007988 */ /* 0x0087e60008000a0b */
[----:B--2---:R-:W-:-:S05]  /*05d0*/  LOP3.LUT R2, R2, 0x10, R3, 0xd8, !PT ;  /* 0x0000001002027812 */ /* 0x004fca00078ed803 */
[----:B------:R3:W-:Y:S02]  /*05e0*/  STS [UR11+0x8], R2 ;  /* 0x00000802ff007988 */ /* 0x0007e4000800080b */
.L_x_7:
[----:B------:R-:W-:Y:S05]  /*05f0*/  BSYNC.RECONVERGENT B0 ;  /* 0x0000000000007941 */ /* 0x000fea0003800200 */
.L_x_6:
[----:B------:R-:W-:Y:S04]  /*0600*/  BSSY.RECONVERGENT B0, `(.L_x_8) ;  /* 0x000000a000007945 */ /* 0x000fe80003800200 */
[----:B------:R-:W-:Y:S05]  /*0610*/  @P3 BRA `(.L_x_9) ;  /* 0x0000000000203947 */ /* 0x000fea0003800000 */
[----:B---3--:R-:W2:Y:S01]  /*0620*/  LDS R2, [UR11+0x34] ;  /* 0x0000340bff027984 */ /* 0x008ea20008000800 */
[----:B------:R-:W-:Y:S02]  /*0630*/  IMAD.MOV.U32 R3, RZ, RZ, 0x3f000000 ;  /* 0x3f000000ff037424 */ /* 0x000fe400078e00ff */
[----:B------:R-:W-:Y:S01]  /*0640*/  @!P3 IMAD.MOV.U32 R5, RZ, RZ, 0x7f ;  /* 0x0000007fff05b424 */ /* 0x000fe200078e00ff */
[----:B------:R-:W3:Y:S02]  /*0650*/  @!P3 LDS R6, [UR11+0x38] ;  /* 0x0000380bff06b984 */ /* 0x000ee40008000800 */
[----:B--2---:R-:W-:Y:S02]  /*0660*/  LOP3.LUT R2, R2, 0xff000000, R3, 0xb8, !PT ;  /* 0xff00000002027812 */ /* 0x004fe400078eb803 */
[----:B---3--:R-:W-:-:S03]  /*0670*/  @!P3 LOP3.LUT R3, R6, 0xff, R5, 0xb8, !PT ;  /* 0x000000ff0603b812 */ /* 0x008fc600078eb805 */
[----:B------:R2:W-:Y:S04]  /*0680*/  STS [UR11+0x34], R2 ;  /* 0x00003402ff007988 */ /* 0x0005e8000800080b */
[----:B------:R2:W-:Y:S02]  /*0690*/  @!P3 STS [UR11+0x38], R3 ;  /* 0x00003803ff00b988 */ /* 0x0005e4000800080b */
.L_x_9:
[----:B------:R-:W-:Y:S05]  /*06a0*/  BSYNC.RECONVERGENT B0 ;  /* 0x0000000000007941 */ /* 0x000fea0003800200 */
.L_x_8:
[----:B------:R-:W-:Y:S04]  /*06b0*/  BSSY.RECONVERGENT B0, `(.L_x_10) ;  /* 0x000000e000007945 */ /* 0x000fe80003800200 */
[----:B------:R-:W-:Y:S05]  /*06c0*/  @P3 BRA `(.L_x_11) ;  /* 0x0000000000303947 */ /* 0x000fea0003800000 */
[----:B--2---:R-:W2:Y:S01]  /*06d0*/  LDS R3, [UR11+0x34] ;  /* 0x0000340bff037984 */ /* 0x004ea20008000800 */
[----:B------:R-:W4:Y:S03]  /*06e0*/  LDC.64 R8, c[0x0][0x3a8] ;  /* 0x0000ea00ff087b82 */ /* 0x000f260000000a00 */
[----:B---3--:R-:W3:Y:S01]  /*06f0*/  LDS R2, [UR11+0x1c] ;  /* 0x00001c0bff027984 */ /* 0x008ee20008000800 */
[C---:B----4-:R-:W-:Y:S01]  /*0700*/  SHF.L.U64.HI R6, R8.reuse, 0x1, R9 ;  /* 0x0000000108067819 */ /* 0x050fe20000010209 */
[----:B------:R-:W-:-:S03]  /*0710*/  IMAD.SHL.U32 R5, R8, 0x2, RZ ;  /* 0x0000000208057824 */ /* 0x000fc600078e00ff */
[--C-:B------:R-:W-:Y:S02]  /*0720*/  SHF.R.U32.HI R7, RZ, 0x4, R6.reuse ;  /* 0x00000004ff077819 */ /* 0x100fe40000011606 */
[----:B------:R-:W-:-:S05]  /*0730*/  SHF.R.U64 R5, R5, 0x4, R6 ;  /* 0x0000000405057819 */ /* 0x000fca0000001206 */
[----:B------:R4:W-:Y:S01]  /*0740*/  STS [UR11+0xc], R5 ;  /* 0x00000c05ff007988 */ /* 0x0009e2000800080b */
[----:B--2---:R-:W-:Y:S02]  /*0750*/  LOP3.LUT R3, R3, 0x7, RZ, 0xb8, !PT ;  /* 0x0000000703037812 */ /* 0x004fe400078eb8ff */
[----:B---3--:R-:W-:-:S03]  /*0760*/  LOP3.LUT R2, R2, 0xf, R7, 0xb8, !PT ;  /* 0x0000000f02027812 */ /* 0x008fc600078eb807 */
[----:B------:R4:W-:Y:S04]  /*0770*/  STS [UR11+0x34], R3 ;  /* 0x00003403ff007988 */ /* 0x0009e8000800080b */
[----:B------:R4:W-:Y:S02]  /*0780*/  STS [UR11+0x1c], R2 ;  /* 0x00001c02ff007988 */ /* 0x0009e4000800080b */
.L_x_11:
[----:B------:R-:W-:Y:S05]  /*0790*/  BSYNC.RECONVERGENT B0 ;  /* 0x0000000000007941 */ /* 0x000fea0003800200 */
.L_x_10:
[----:B------:R-:W-:Y:S04]  /*07a0*/  BSSY.RECONVERGENT B1, `(.L_x_12) ;  /* 0x000001a000017945 */ /* 0x000fe80003800200 */
[----:B------:R-:W-:Y:S04]  /*07b0*/  BSSY.RELIABLE B0, `(.L_x_13) ;  /* 0x0000015000007945 */ /* 0x000fe80003800100 */
[----:B------:R-:W-:Y:S05]  /*07c0*/  @P3 BRA `(.L_x_14) ;  /* 0x0000000000203947 */ /* 0x000fea0003800000 */
[----:B--234-:R-:W2:Y:S02]  /*07d0*/  LDS R2, [UR11+0x34] ;  /* 0x0000340bff027984 */ /* 0x01cea40008000800 */
[----:B--2---:R-:W-:-:S05]  /*07e0*/  LOP3.LUT R2, R2, 0x38, RZ, 0xb8, !PT ;  /* 0x0000003802027812 */ /* 0x004fca00078eb8ff */
[----:B------:R2:W-:Y:S01]  /*07f0*/  STS [UR11+0x34], R2 ;  /* 0x00003402ff007988 */ /* 0x0005e2000800080b */
[----:B------:R-:W-:Y:S05]  /*0800*/  @P3 BRA `(.L_x_15) ;  /* 0x0000000000203947 */ /* 0x000fea0003800000 */
[----:B--2---:R-:W2:Y:S01]  /*0810*/  LDS R2, [UR11+0x8] ;  /* 0x0000080bff027984 */ /* 0x004ea20008000800 */
[----:B------:R-:W-:-:S05]  /*0820*/  IMAD.MOV.U32 R3, RZ, RZ, 0x780 ;  /* 0x00000780ff037424 */ /* 0x000fca00078e00ff */
[----:B--2---:R-:W-:-:S05]  /*0830*/  LOP3.LUT R2, R2, 0x500, R3, 0xd8, !PT ;  /* 0x0000050002027812 */ /* 0x004fca00078ed803 */
[----:B------:R5:W-:Y:S02]  /*0840*/  STS [UR11+0x8], R2 ;  /* 0x00000802ff007988 */ /* 0x000be4000800080b */
.L_x_14:
[----:B------:R-:W-:Y:S05]  /*0850*/  @P3 BRA `(.L_x_16) ;  /* 0x0000000000283947 */ /* 0x000fea0003800000 */
[----:B--2345:R-:W2:Y:S02]  /*0860*/  LDS R2, [UR11+0x8] ;  /* 0x0000080bff027984 */ /* 0x03cea40008000800 */
[----:B--2---:R-:W-:-:S05]  /*0870*/  LOP3.LUT R2, R2, 0x1800, RZ, 0xb8, !PT ;  /* 0x0000180002027812 */ /* 0x004fca00078eb8ff */
[----:B------:R3:W-:Y:S02]  /*0880*/  STS [UR11+0x8], R2 ;  /* 0x00000802ff007988 */ /* 0x0007e4000800080b */
.L_x_15:
[----:B------:R-:W-:Y:S05]  /*0890*/  @P3 BREAK.RELIABLE B0 ;  /* 0x0000000000003942 */ /* 0x000fea0003800100 */
[----:B------:R-:W-:Y:S05]  /*08a0*/  @P3 BRA `(.L_x_17) ;  /* 0x0000000000243947 */ /* 0x000fea0003800000 */
[----:B------:R-:W4:Y:S01]  /*08b0*/  LDS R3, [UR11+0x8] ;  /* 0x0000080bff037984 */ /* 0x000f220008000800 */
[----:B--23--:R-:W-:-:S05]  /*08c0*/  IMAD.MOV.U32 R2, RZ, RZ, 0x6000 ;  /* 0x00006000ff027424 */ /* 0x00cfca00078e00ff */
[----:B----4-:R-:W-:-:S04]  /*08d0*/  LOP3.LUT R2, R3, 0x6000, R2, 0xd8, !PT ;  /* 0x0000600003027812 */ /* 0x010fc800078ed802 */
[----:B------:R-:W-:-:S05]  /*08e0*/  LOP3.LUT R2, R2, 0x400000, RZ, 0xb8, !PT ;  /* 0x0040000002027812 */ /* 0x000fca00078eb8ff */
[----:B------:R2:W-:Y:S02]  /*08f0*/  STS [UR11+0x8], R2 ;  /* 0x00000802ff007988 */ /* 0x0005e4000800080b */
.L_x_16:
[----:B------:R-:W-:Y:S05]  /*0900*/  BSYNC.RELIABLE B0 ;  /* 0x0000000000007941 */ /* 0x000fea0003800100 */
.L_x_13:
[----:B--2345:R-:W2:Y:S02]  /*0910*/  @!P3 LDS R2, [UR11+0x8] ;  /* 0x0000080bff02b984 */ /* 0x03cea40008000800 */
[----:B--2---:R-:W-:-:S05]  /*0920*/  @!P3 LOP3.LUT R2, R2, 0x8000, RZ, 0xb8, !PT ;  /* 0x000080000202b812 */ /* 0x004fca00078eb8ff */
[----:B------:R4:W-:Y:S02]  /*0930*/  @!P3 STS [UR11+0x8], R2 ;  /* 0x00000802ff00b988 */ /* 0x0009e4000800080b */
.L_x_17:
[----:B------:R-:W-:Y:S05]  /*0940*/  BSYNC.RECONVERGENT B1 ;  /* 0x0000000000017941 */ /* 0x000fea0003800200 */
.L_x_12:
[----:B------:R-:W-:Y:S05]  /*0950*/  WARPSYNC.ALL ;  /* 0x0000000000007948 */ /* 0x000fea0003800000 */
[----:B------:R-:W-:Y:S01]  /*0960*/  NOP ;  /* 0x0000000000007918 */ /* 0x000fe20000000000 */
[----:B------:R-:W-:Y:S05]  /*0970*/  @P0 BRA `(.L_x_18) ;  /* 0x0000000000300947 */ /* 0x000fea0003800000 */
[----:B--234-:R-:W2:Y:S01]  /*0980*/  S2R R2, SR_LANEID ;  /* 0x0000000000027919 */ /* 0x01cea20000000000 */
[----:B------:R-:W-:Y:S05]  /*0990*/  WARPSYNC.ALL ;  /* 0x0000000000007948 */ /* 0x000fea0003800000 */
[----:B------:R-:W-:Y:S01]  /*09a0*/  NOP ;  /* 0x0000000000007918 */ /* 0x000fe20000000000 */
[----:B--2---:R-:W-:-:S05]  /*09b0*/  IMAD.SHL.U32 R5, R2, 0x4, RZ ;  /* 0x0000000402057824 */ /* 0x004fca00078e00ff */
[----:B------:R-:W2:Y:S01]  /*09c0*/  LDS R7, [R5+UR11] ;  /* 0x0000000b05077984 */ /* 0x000ea20008000800 */
[----:B------:R-:W-:-:S05]  /*09d0*/  IADD3 R2, P1, PT, R5, UR8, RZ ;  /* 0x0000000805027c10 */ /* 0x000fca000ff3e0ff */
[----:B------:R-:W-:-:S05]  /*09e0*/  IMAD.X R3, RZ, RZ, UR9, P1 ;  /* 0x00000009ff037e24 */ /* 0x000fca00088e06ff */
[----:B--2---:R5:W2:Y:S01]  /*09f0*/  ATOMG.E.EXCH.STRONG.GPU PT, RZ, [R2], R7 ;  /* 0x0000000702ff73a8 */ /* 0x004aa200041ee100 */
[----:B------:R-:W-:-:S04]  /*0a00*/  DEPBAR {5,4,3,2,1,0} ;  /* 0x0000003f0000791a */ /* 0x000fc80000000000 */
[----:B------:R-:W3:Y:S02]  /*0a10*/  CCTL.E.C.LDCU.IV.DEEP [UR8] ;  /* 0x0000000008007540 */ /* 0x000ee40009c08000 */
[----:B---3--:R5:W-:Y:S01]  /*0a20*/  UTMACCTL.IV [UR8] ;  /* 0x00000000080079b9 */ /* 0x008be20008000000 */
[----:B------:R-:W-:Y:S01]  /*0a30*/  NOP ;  /* 0x0000000000007918 */ /* 0x000fe20000000000 */
.L_x_18:
[----:B------:R-:W-:Y:S05]  /*0a40*/  @P0 BRA `(.L_x_19) ;  /* 0x00000000000c0947 */ /* 0x000fea0003800000 */
[----:B------:R0:W-:Y:S01]  /*0a50*/  UTMACMDFLUSH ;  /* 0x00000000000079b7 */ /* 0x0001e20000000000 */
[----:B------:R-:W-:Y:S05]  /*0a60*/  @P0 BRA `(.L_x_19) ;  /* 0x0000000000040947 */ /* 0x000fea0003800000 */
[----:B------:R-:W-:-:S04]  /*0a70*/  DEPBAR.LE SB0, 0x0 ;  /* 0x000080000000791a */ /* 0x000fc80000000000 */
.L_x_19:
[----:B------:R-:W-:Y:S05]  /*0a80*/  WARPSYNC.ALL ;  /* 0x0000000000007948 */ /* 0x000fea0003800000 */
[----:B------:R-:W-:Y:S01]  /*0a90*/  NOP ;  /* 0x0000000000007918 */ /* 0x000fe20000000000 */
[----:B--2---:R-:W-:Y:S06]  /*0aa0*/  BAR.SYNC.DEFER_BLOCKING 0x0 ;  /* 0x0000000000007b1d */ /* 0x004fec0000010000 */
[----:B------:R-:W-:Y:S02]  /*0ab0*/  BSSY.RECONVERGENT B1, `(.L_x_20) ;  /* 0x000000b000017945 */ /* 0x000fe40003800200 */
[----:B------:R-:W-:Y:S06]  /*0ac0*/  BAR.SYNC.DEFER_BLOCKING 0x0 ;  /* 0x0000000000007b1d */ /* 0x000fec0000010000 */
[----:B------:R2:W-:Y:S01]  /*0ad0*/  @!P0 STS [R10], RZ ;  /* 0x000000ff0a008388 */ /* 0x0005e20000000800 */
[----:B------:R-:W-:Y:S01]  /*0ae0*/  NOP ;  /* 0x0000000000007918 */ /* 0x000fe20000000000 */
[----:B------:R-:W-:Y:S05]  /*0af0*/  @P3 BRA `(.L_x_21) ;  /* 0x0000000000183947 */ /* 0x000fea0003800000 */
[----:B---345:R-:W3:Y:S01]  /*0b00*/  LDS R2, [UR11+0x8] ;  /* 0x0000080bff027984 */ /* 0x038ee20008000800 */
[----:B------:R-:W4:Y:S01]  /*0b10*/  LDC.64 R6, c[0x0][0x388] ;  /* 0x0000e200ff067b82 */ /* 0x000f220000000a00 */
[----:B------:R-:W-:Y:S02]  /*0b20*/  IMAD.MOV.U32 R3, RZ, RZ, 0x70 ;  /* 0x00000070ff037424 */ /* 0x000fe400078e00ff */
[----:B----4-:R4:W-:Y:S03]  /*0b30*/  STS.64 [UR11], R6 ;  /* 0x00000006ff007988 */ /* 0x0109e60008000a0b */
[----:B---3--:R-:W-:-:S05]  /*0b40*/  LOP3.LUT R2, R2, 0x10, R3, 0xd8, !PT ;  /* 0x0000001002027812 */ /* 0x008fca00078ed803 */
[----:B------:R4:W-:Y:S02]  /*0b50*/  STS [UR11+0x8], R2 ;  /* 0x00000802ff007988 */ /* 0x0009e4000800080b */
.L_x_21:
[----:B-----5:R-:W-:Y:S05]  /*0b60*/  BSYNC.RECONVERGENT B1 ;  /* 0x0000000000017941 */ /* 0x020fea0003800200 */
.L_x_20:
[----:B------:R-:W-:Y:S04]  /*0b70*/  BSSY.RECONVERGENT B2, `(.L_x_22) ;  /* 0x000000f000027945 */ /* 0x000fe80003800200 */
[----:B------:R-:W-:Y:S04]  /*0b80*/  BSSY.RELIABLE B1, `(.L_x_23) ;  /* 0x000000c000017945 */ /* 0x000fe80003800100 */
[----:B------:R-:W-:Y:S05]  /*0b90*/  @P3 BRA `(.L_x_24) ;  /* 0x0000000000283947 */ /* 0x000fea0003800000 */
[----:B---34-:R-:W3:Y:S01]  /*0ba0*/  LDS R2, [UR11+0x34] ;  /* 0x0000340bff027984 */ /* 0x018ee20008000800 */
[----:B------:R-:W-:Y:S01]  /*0bb0*/  IMAD.MOV.U32 R3, RZ, RZ, 0x3f000000 ;  /* 0x3f000000ff037424 */ /* 0x000fe200078e00ff */
[----:B------:R-:W-:Y:S05]  /*0bc0*/  @P3 BREAK.RELIABLE B1 ;  /* 0x0000000000013942 */ /* 0x000fea0003800100 */
[----:B---3--:R-:W-:-:S05]  /*0bd0*/  LOP3.LUT R2, R2, 0xff000000, R3, 0xb8, !PT ;  /* 0xff00000002027812 */ /* 0x008fca00078eb803 */
[----:B------:R3:W-:Y:S01]  /*0be0*/  STS [UR11+0x34], R2 ;  /* 0x00003402ff007988 */ /* 0x0007e2000800080b */
[----:B------:R-:W-:Y:S05]  /*0bf0*/  @P3 BRA `(.L_x_25) ;  /* 0x0000000000183947 */ /* 0x000fea0003800000 */
[----:B---3--:R-:W3:Y:S01]  /*0c00*/  LDS R2, [UR11+0x38] ;  /* 0x0000380bff027984 */ /* 0x008ee20008000800 */
[----:B------:R-:W-:-:S05]  /*0c10*/  IMAD.MOV.U32 R3, RZ, RZ, 0xff ;  /* 0x000000ffff037424 */ /* 0x000fca00078e00ff */
[----:B---3--:R-:W-:-:S05]  /*0c20*/  LOP3.LUT R2, R2, 0xff, R3, 0xb8, !PT ;  /* 0x000000ff02027812 */ /* 0x008fca00078eb803 */
[----:B------:R5:W-:Y:S02]  /*0c30*/  STS [UR11+0x38], R2 ;  /* 0x00003802ff007988 */ /* 0x000be4000800080b */
.L_x_24:
[----:B------:R-:W-:Y:S05]  /*0c40*/  BSYNC.RELIABLE B1 ;  /* 0x0000000000017941 */ /* 0x000fea0003800100 */
.L_x_23:
[----:B------:R2:W-:Y:S02]  /*0c50*/  @!P3 STS [UR11+0x20], R11 ;  /* 0x0000200bff00b988 */ /* 0x0005e4000800080b */
.L_x_25:
[----:B------:R-:W-:Y:S05]  /*0c60*/  BSYNC.RECONVERGENT B2 ;  /* 0x0000000000027941 */ /* 0x000fea0003800200 */
.L_x_22:
[----:B------:R-:W-:Y:S05]  /*0c70*/  WARPSYNC.ALL ;  /* 0x0000000000007948 */ /* 0x000fea0003800000 */
[----:B------:R-:W-:Y:S01]  /*0c80*/  NOP ;  /* 0x0000000000007918 */ /* 0x000fe20000000000 */
[----:B------:R-:W2:Y:S01]  /*0c90*/  LDC R5, c[0x0][0x39c] ;  /* 0x0000e700ff057b82 */ /* 0x000ea20000000800 */
[----:B------:R-:W-:Y:S01]  /*0ca0*/  BSSY.RECONVERGENT B2, `(.L_x_26) ;  /* 0x0000010000027945 */ /* 0x000fe20003800200 */
[----:B--2---:R-:W-:-:S05]  /*0cb0*/  VIADD R5, R5, 0xffffffff ;  /* 0xffffffff05057836 */ /* 0x004fca0000000000 */
[----:B------:R2:W-:Y:S01]  /*0cc0*/  @!P3 STS [UR11+0x24], R5 ;  /* 0x00002405ff00b988 */ /* 0x0005e2000800080b */
[----:B------:R-:W-:Y:S05]  /*0cd0*/  @P3 BRA `(.L_x_27) ;  /* 0x0000000000303947 */ /* 0x000fea0003800000 */
[----:B------:R-:W2:Y:S01]  /*0ce0*/  LDS R3, [UR11+0x34] ;  /* 0x0000340bff037984 */ /* 0x000ea20008000800 */
[----:B----4-:R-:W4:Y:S03]  /*0cf0*/  LDC.64 R6, c[0x0][0x3b0] ;  /* 0x0000ec00ff067b82 */ /* 0x010f260000000a00 */
[----:B---3-5:R-:W3:Y:S01]  /*0d00*/  LDS R2, [UR11+0x1c] ;  /* 0x00001c0bff027984 */ /* 0x028ee20008000800 */
        /* <DEDUP_REMOVED lines=9> */
.L_x_27:
[----:B------:R-:W-:Y:S05]  /*0da0*/  BSYNC.RECONVERGENT B2 ;  /* 0x0000000000027941 */ /* 0x000fea0003800200 */
.L_x_26:
[----:B------:R-:W-:Y:S04]  /*0db0*/  BSSY.RECONVERGENT B3, `(.L_x_28) ;  /* 0x000001a000037945 */ /* 0x000fe80003800200 */
[----:B------:R-:W-:Y:S04]  /*0dc0*/  BSSY.RELIABLE B2, `(.L_x_29) ;  /* 0x0000015000027945 */ /* 0x000fe80003800100 */
[----:B------:R-:W-:Y:S05]  /*0dd0*/  @P3 BRA `(.L_x_30) ;  /* 0x0000000000203947 */ /* 0x000fea0003800000 */
[----:B---345:R-:W3:Y:S02]  /*0de0*/  LDS R2, [UR11+0x34] ;  /* 0x0000340bff027984 */ /* 0x038ee40008000800 */
[----:B---3--:R-:W-:-:S05]  /*0df0*/  LOP3.LUT R2, R2, 0x38, RZ, 0xb8, !PT ;  /* 0x0000003802027812 */ /* 0x008fca00078eb8ff */
[----:B------:R3:W-:Y:S01]  /*0e00*/  STS [UR11+0x34], R2 ;  /* 0x00003402ff007988 */ /* 0x0007e2000800080b */
[----:B------:R-:W-:Y:S05]  /*0e10*/  @P3 BRA `(.L_x_31) ;  /* 0x0000000000203947 */ /* 0x000fea0003800000 */
[----:B---3--:R-:W3:Y:S01]  /*0e20*/  LDS R2, [UR11+0x8] ;  /* 0x0000080bff027984 */ /* 0x008ee20008000800 */
[----:B------:R-:W-:-:S05]  /*0e30*/  IMAD.MOV.U32 R3, RZ, RZ, 0x780 ;  /* 0x00000780ff037424 */ /* 0x000fca00078e00ff */
[----:B---3--:R-:W-:-:S05]  /*0e40*/  LOP3.LUT R2, R2, 0x500, R3, 0xd8, !PT ;  /* 0x0000050002027812 */ /* 0x008fca00078ed803 */
[----:B------:R3:W-:Y:S02]  /*0e50*/  STS [UR11+0x8], R2 ;  /* 0x00000802ff007988 */ /* 0x0007e4000800080b */
.L_x_30:
[----:B------:R-:W-:Y:S05]  /*0e60*/  @P3 BRA `(.L_x_32) ;  /* 0x0000000000283947 */ /* 0x000fea0003800000 */
[----:B---345:R-:W3:Y:S02]  /*0e70*/  LDS R2, [UR11+0x8] ;  /* 0x0000080bff027984 */ /* 0x038ee40008000800 */
[----:B---3--:R-:W-:-:S05]  /*0e80*/  LOP3.LUT R2, R2, 0x1800, RZ, 0xb8, !PT ;  /* 0x0000180002027812 */ /* 0x008fca00078eb8ff */
[----:B------:R4:W-:Y:S02]  /*0e90*/  STS [UR11+0x8], R2 ;  /* 0x00000802ff007988 */ /* 0x0009e4000800080b */
.L_x_31:
[----:B------:R-:W-:Y:S05]  /*0ea0*/  @P3 BREAK.RELIABLE B2 ;  /* 0x0000000000023942 */ /* 0x000fea0003800100 */
[----:B------:R-:W-:Y:S05]  /*0eb0*/  @P3 BRA `(.L_x_33) ;  /* 0x0000000000243947 */ /* 0x000fea0003800000 */
[----:B---34-:R-:W3:Y:S01]  /*0ec0*/  LDS R2, [UR11+0x8] ;  /* 0x0000080bff027984 */ /* 0x018ee20008000800 */
[----:B------:R-:W-:-:S05]  /*0ed0*/  IMAD.MOV.U32 R3, RZ, RZ, 0x6000 ;  /* 0x00006000ff037424 */ /* 0x000fca00078e00ff */
[----:B---3--:R-:W-:-:S04]  /*0ee0*/  LOP3.LUT R2, R2, 0x6000, R3, 0xd8, !PT ;  /* 0x0000600002027812 */ /* 0x008fc800078ed803 */
[----:B------:R-:W-:-:S05]  /*0ef0*/  LOP3.LUT R2, R2, 0x400000, RZ, 0xb8, !PT ;  /* 0x0040000002027812 */ /* 0x000fca00078eb8ff */
[----:B------:R3:W-:Y:S02]  /*0f00*/  STS [UR11+0x8], R2 ;  /* 0x00000802ff007988 */ /* 0x0007e4000800080b */
.L_x_32:
[----:B------:R-:W-:Y:S05]  /*0f10*/  BSYNC.RELIABLE B2 ;  /* 0x0000000000027941 */ /* 0x000fea0003800100 */
.L_x_29:
[----:B---345:R-:W3:Y:S02]  /*0f20*/  @!P3 LDS R2, [UR11+0x8] ;  /* 0x0000080bff02b984 */ /* 0x038ee40008000800 */
[----:B---3--:R-:W-:-:S05]  /*0f30*/  @!P3 LOP3.LUT R2, R2, 0x8000, RZ, 0xb8, !PT ;  /* 0x000080000202b812 */ /* 0x008fca00078eb8ff */
[----:B------:R5:W-:Y:S02]  /*0f40*/  @!P3 STS [UR11+0x8], R2 ;  /* 0x00000802ff00b988 */ /* 0x000be4000800080b */
.L_x_33:
[----:B------:R-:W-:Y:S05]  /*0f50*/  BSYNC.RECONVERGENT B3 ;  /* 0x0000000000037941 */ /* 0x000fea0003800200 */
.L_x_28:
[----:B------:R-:W-:Y:S05]  /*0f60*/  WARPSYNC.ALL ;  /* 0x0000000000007948 */ /* 0x000fea0003800000 */
[----:B------:R-:W-:Y:S01]  /*0f70*/  NOP ;  /* 0x0000000000007918 */ /* 0x000fe20000000000 */
[----:B------:R-:W-:-:S04]  /*0f80*/  UIADD3 UR5, UPT, UPT, UR4, 0x80, URZ ;  /* 0x0000008004057890 */ /* 0x000fc8000fffe0ff */
[----:B------:R-:W-:-:S04]  /*0f90*/  UIADD3 UR32, UP0, UPT, UR5, UR12, URZ ;  /* 0x0000000c05207290 */ /* 0x000fc8000ff1e0ff */
[----:B------:R-:W-:Y:S01]  /*0fa0*/  ULEA.HI.X.SX32 UR33, UR5, UR13, 0x1, UP0 ;  /* 0x0000000d05217291 */ /* 0x000fe200080f0eff */
[----:B------:R-:W-:Y:S11]  /*0fb0*/  @P0 BRA `(.L_x_34) ;  /* 0x0000000000300947 */ /* 0x000ff60003800000 */
[----:B---345:R-:W3:Y:S01]  /*0fc0*/  S2R R2, SR_LANEID ;  /* 0x0000000000027919 */ /* 0x038ee20000000000 */
[----:B------:R-:W-:Y:S05]  /*0fd0*/  WARPSYNC.ALL ;  /* 0x0000000000007948 */ /* 0x000fea0003800000 */
[----:B------:R-:W-:Y:S01]  /*0fe0*/  NOP ;  /* 0x0000000000007918 */ /* 0x000fe20000000000 */
[----:B---3--:R-:W-:-:S05]  /*0ff0*/  IMAD.SHL.U32 R6, R2, 0x4, RZ ;  /* 0x0000000402067824 */ /* 0x008fca00078e00ff */
[----:B------:R-:W3:Y:S01]  /*1000*/  LDS R7, [R6+UR11] ;  /* 0x0000000b06077984 */ /* 0x000ee20008000800 */
[----:B------:R-:W-:-:S05]  /*1010*/  IADD3 R2, P1, PT, R6, UR32, RZ ;  /* 0x0000002006027c10 */ /* 0x000fca000ff3e0ff */
[----:B------:R-:W-:-:S05]  /*1020*/  IMAD.X R3, RZ, RZ, UR33, P1 ;  /* 0x00000021ff037e24 */ /* 0x000fca00088e06ff */
[----:B---3--:R3:W4:Y:S01]  /*1030*/  ATOMG.E.EXCH.STRONG.GPU PT, RZ, [R2], R7 ;  /* 0x0000000702ff73a8 */ /* 0x00872200041ee100 */
[----:B------:R-:W-:-:S04]  /*1040*/  DEPBAR {5,4,3,2,1,0} ;  /* 0x0000003f0000791a */ /* 0x000fc80000000000 */
[----:B------:R-:W5:Y:S02]  /*1050*/  CCTL.E.C.LDCU.IV.DEEP [UR32] ;  /* 0x0000000020007540 */ /* 0x000f640009c08000 */
[----:B-----5:R3:W-:Y:S01]  /*1060*/  UTMACCTL.IV [UR32] ;  /* 0x00000000200079b9 */ /* 0x0207e20008000000 */
[----:B------:R-:W-:Y:S01]  /*1070*/  NOP ;  /* 0x0000000000007918 */ /* 0x000fe20000000000 */
.L_x_34:
[----:B------:R-:W-:Y:S05]  /*1080*/  @P0 BRA `(.L_x_35) ;  /* 0x00000000000c0947 */ /* 0x000fea0003800000 */
[----:B------:R0:W-:Y:S01]  /*1090*/  UTMACMDFLUSH ;  /* 0x00000000000079b7 */ /* 0x0001e20000000000 */
[----:B------:R-:W-:Y:S05]  /*10a0*/  @P0 BRA `(.L_x_35) ;  /* 0x0000000000040947 */ /* 0x000fea0003800000 */
[----:B------:R-:W-:-:S04]  /*10b0*/  DEPBAR.LE SB0, 0x0 ;  /* 0x000080000000791a */ /* 0x000fc80000000000 */
.L_x_35:
[----:B------:R-:W-:Y:S05]  /*10c0*/  WARPSYNC.ALL ;  /* 0x0000000000007948 */ /* 0x000fea0003800000 */
[----:B------:R-:W-:Y:S01]  /*10d0*/  NOP ;  /* 0x0000000000007918 */ /* 0x000fe20000000000 */
[----:B----4-:R-:W-:Y:S06]  /*10e0*/  BAR.SYNC.DEFER_BLOCKING 0x0 ;  /* 0x0000000000007b1d */ /* 0x010fec0000010000 */
[----:B------:R-:W-:Y:S02]  /*10f0*/  BSSY.RECONVERGENT B3, `(.L_x_36) ;  /* 0x000000b000037945 */ /* 0x000fe40003800200 */
[----:B------:R-:W-:Y:S06]  /*1100*/  BAR.SYNC.DEFER_BLOCKING 0x0 ;  /* 0x0000000000007b1d */ /* 0x000fec0000010000 */
[----:B------:R4:W-:Y:S01]  /*1110*/  @!P0 STS [R10], RZ ;  /* 0x000000ff0a008388 */ /* 0x0009e20000000800 */
[----:B------:R-:W-:Y:S01]  /*1120*/  NOP ;  /* 0x0000000000007918 */ /* 0x000fe20000000000 */
[----:B------:R-:W-:Y:S05]  /*1130*/  @P3 BRA `(.L_x_37) ;  /* 0x0000000000183947 */ /* 0x000fea0003800000 */
[----:B---3-5:R-:W3:Y:S01]  /*1140*/  LDS R2, [UR11+0x8] ;  /* 0x0000080bff027984 */ /* 0x028ee20008000800 */
[----:B------:R-:W5:Y:S01]  /*1150*/  LDC.64 R6, c[0x0][0x390] ;  /* 0x0000e400ff067b82 */ /* 0x000f620000000a00 */
[----:B------:R-:W-:Y:S02]  /*1160*/  IMAD.MOV.U32 R3, RZ, RZ, 0x70 ;  /* 0x00000070ff037424 */ /* 0x000fe400078e00ff */
[----:B-----5:R5:W-:Y:S03]  /*1170*/  STS.64 [UR11], R6 ;  /* 0x00000006ff007988 */ /* 0x020be60008000a0b */
[----:B---3--:R-:W-:-:S05]  /*1180*/  LOP3.LUT R2, R2, 0x10, R3, 0xd8, !PT ;  /* 0x0000001002027812 */ /* 0x008fca00078ed803 */
[----:B------:R5:W-:Y:S02]  /*1190*/  STS [UR11+0x8], R2 ;  /* 0x00000802ff007988 */ /* 0x000be4000800080b */
.L_x_37:
[----:B---3--:R-:W-:Y:S05]  /*11a0*/  BSYNC.RECONVERGENT B3 ;  /* 0x0000000000037941 */ /* 0x008fea0003800200 */
.L_x_36:
[----:B------:R-:W-:Y:S04]  /*11b0*/  BSSY.RECONVERGENT B4, `(.L_x_38) ;  /* 0x0000011000047945 */ /* 0x000fe80003800200 */
[----:B------:R-:W-:Y:S04]  /*11c0*/  BSSY.RELIABLE B3, `(.L_x_39) ;  /* 0x000000e000037945 */ /* 0x000fe80003800100 */
[----:B------:R-:W-:Y:S05]  /*11d0*/  @P3 BRA `(.L_x_40) ;  /* 0x0000000000243947 */ /* 0x000fea0003800000 */
[----:B-----5:R-:W3:Y:S01]  /*11e0*/  LDS R2, [UR11+0x34] ;  /* 0x0000340bff027984 */ /* 0x020ee20008000800 */
[----:B------:R-:W-:-:S05]  /*11f0*/  IMAD.MOV.U32 R3, RZ, RZ, 0x3f000000 ;  /* 0x3f000000ff037424 */ /* 0x000fca00078e00ff */
[----:B---3--:R-:W-:-:S05]  /*1200*/  LOP3.LUT R2, R2, 0xff000000, R3, 0xb8, !PT ;  /* 0xff00000002027812 */ /* 0x008fca00078eb803 */
[----:B------:R3:W-:Y:S01]  /*1210*/  STS [UR11+0x34], R2 ;  /* 0x00003402ff007988 */ /* 0x0007e2000800080b */
[----:B------:R-:W-:Y:S05]  /*1220*/  @P3 BRA `(.L_x_41) ;  /* 0x00000000001c3947 */ /* 0x000fea0003800000 */
[----:B---3--:R-:W3:Y:S01]  /*1230*/  LDS R2, [UR11+0x38] ;  /* 0x0000380bff027984 */ /* 0x008ee20008000800 */
[----:B------:R-:W-:-:S05]  /*1240*/  IMAD.MOV.U32 R3, RZ, RZ, 0x7f ;  /* 0x0000007fff037424 */ /* 0x000fca00078e00ff */
[----:B---3--:R-:W-:-:S05]  /*1250*/  LOP3.LUT R2, R2, 0xff, R3, 0xb8, !PT ;  /* 0x000000ff02027812 */ /* 0x008fca00078eb803 */
[----:B------:R3:W-:Y:S02]  /*1260*/  STS [UR11+0x38], R2 ;  /* 0x00003802ff007988 */ /* 0x0007e4000800080b */
.L_x_40:
[----:B------:R-:W-:Y:S05]  /*1270*/  @P3 BREAK.RELIABLE B3 ;  /* 0x0000000000033942 */ /* 0x000fea0003800100 */
[----:B------:R-:W-:Y:S05]  /*1280*/  @P3 BRA `(.L_x_42) ;  /* 0x00000000000c3947 */ /* 0x000fea0003800000 */
[----:B------:R2:W-:Y:S02]  /*1290*/  STS [UR11+0x20], R5 ;  /* 0x00002005ff007988 */ /* 0x0005e4000800080b */
.L_x_41:
[----:B------:R-:W-:Y:S05]  /*12a0*/  BSYNC.RELIABLE B3 ;  /* 0x0000000000037941 */ /* 0x000fea0003800100 */
.L_x_39:
[----:B------:R2:W-:Y:S02]  /*12b0*/  @!P3 STS [UR11+0x24], R4 ;  /* 0x00002404ff00b988 */ /* 0x0005e4000800080b */
.L_x_42:
[----:B------:R-:W-:Y:S05]  /*12c0*/  BSYNC.RECONVERGENT B4 ;  /* 0x0000000000047941 */ /* 0x000fea0003800200 */
.L_x_38:
[----:B------:R-:W-:Y:S05]  /*12d0*/  WARPSYNC.ALL ;  /* 0x0000000000007948 */ /* 0x000fea0003800000 */
[----:B------:R-:W-:Y:S01]  /*12e0*/  NOP ;  /* 0x0000000000007918 */ /* 0x000fe20000000000 */
[----:B------:R-:W-:Y:S04]  /*12f0*/  BSSY.RECONVERGENT B4, `(.L_x_43) ;  /* 0x000000e000047945 */ /* 0x000fe80003800200 */
[----:B------:R-:W-:Y:S05]  /*1300*/  @P3 BRA `(.L_x_44) ;  /* 0x0000000000303947 */ /* 0x000fea0003800000 */
[----:B------:R-:W2:Y:S02]  /*1310*/  LDS R3, [UR11+0x34] ;  /* 0x0000340bff037984 */ /* 0x000ea40008000800 */
[----:B--2---:R-:W2:Y:S02]  /*1320*/  LDC.64 R4, c[0x0][0x3b8] ;  /* 0x0000ee00ff047b82 */ /* 0x004ea40000000a00 */
[----:B---3-5:R-:W3:Y:S01]  /*1330*/  LDS R2, [UR11+0x1c] ;  /* 0x00001c0bff027984 */ /* 0x028ee20008000800 */
[C---:B--2---:R-:W-:Y:S01]  /*1340*/  SHF.L.U64.HI R5, R4.reuse, 0x1, R5 ;  /* 0x0000000104057819 */ /* 0x044fe20000010205 */
[----:B------:R-:W-:-:S03]  /*1350*/  IMAD.SHL.U32 R4, R4, 0x2, RZ ;  /* 0x0000000204047824 */ /* 0x000fc600078e00ff */
[--C-:B------:R-:W-:Y:S02]  /*1360*/  SHF.R.U32.HI R7, RZ, 0x4, R5.reuse ;  /* 0x00000004ff077819 */ /* 0x100fe40000011605 */
[----:B------:R-:W-:-:S05]  /*1370*/  SHF.R.U64 R4, R4, 0x4, R5 ;  /* 0x0000000404047819 */ /* 0x000fca0000001205 */
[----:B------:R2:W-:Y:S01]  /*1380*/  STS [UR11+0xc], R4 ;  /* 0x00000c04ff007988 */ /* 0x0005e2000800080b */
[----:B------:R-:W-:Y:S02]  /*1390*/  LOP3.LUT R3, R3, 0x7, RZ, 0xb8, !PT ;  /* 0x0000000703037812 */ /* 0x000fe400078eb8ff */
[----:B---3--:R-:W-:-:S03]  /*13a0*/  LOP3.LUT R2, R2, 0xf, R7, 0xb8, !PT ;  /* 0x0000000f02027812 */ /* 0x008fc600078eb807 */
[----:B------:R2:W-:Y:S04]  /*13b0*/  STS [UR11+0x34], R3 ;  /* 0x00003403ff007988 */ /* 0x0005e8000800080b */
[----:B------:R2:W-:Y:S02]  /*13c0*/  STS [UR11+0x1c], R2 ;  /* 0x00001c02ff007988 */ /* 0x0005e4000800080b */
.L_x_44:
[----:B------:R-:W-:Y:S05]  /*13d0*/  BSYNC.RECONVERGENT B4 ;  /* 0x0000000000047941 */ /* 0x000fea0003800200 */
.L_x_43:
[----:B------:R-:W-:Y:S04]  /*13e0*/  BSSY.RECONVERGENT B5, `(.L_x_45) ;  /* 0x000001a000057945 */ /* 0x000fe80003800200 */
[----:B------:R-:W-:Y:S04]  /*13f0*/  BSSY.RELIABLE B4, `(.L_x_46) ;  /* 0x0000015000047945 */ /* 0x000fe80003800100 */
[----:B------:R-:W-:Y:S05]  /*1400*/  @P3 BRA `(.L_x_47) ;  /* 0x0000000000203947 */ /* 0x000fea0003800000 */
[----:B--23-5:R-:W2:Y:S02]  /*1410*/  LDS R2, [UR11+0x34] ;  /* 0x0000340bff027984 */ /* 0x02cea40008000800 */
[----:B--2---:R-:W-:-:S05]  /*1420*/  LOP3.LUT R2, R2, 0x38, RZ, 0xb8, !PT ;  /* 0x0000003802027812 */ /* 0x004fca00078eb8ff */
[----:B------:R2:W-:Y:S01]  /*1430*/  STS [UR11+0x34], R2 ;  /* 0x00003402ff007988 */ /* 0x0005e2000800080b */
[----:B------:R-:W-:Y:S05]  /*1440*/  @P3 BRA `(.L_x_48) ;  /* 0x0000000000203947 */ /* 0x000fea0003800000 */
[----:B--2---:R-:W2:Y:S01]  /*1450*/  LDS R2, [UR11+0x8] ;  /* 0x0000080bff027984 */ /* 0x004ea20008000800 */
[----:B------:R-:W-:-:S05]  /*1460*/  IMAD.MOV.U32 R3, RZ, RZ, 0x780 ;  /* 0x00000780ff037424 */ /* 0x000fca00078e00ff */
[----:B--2---:R-:W-:-:S05]  /*1470*/  LOP3.LUT R2, R2, 0x500, R3, 0xd8, !PT ;  /* 0x0000050002027812 */ /* 0x004fca00078ed803 */
[----:B------:R2:W-:Y:S02]  /*1480*/  STS [UR11+0x8], R2 ;  /* 0x00000802ff007988 */ /* 0x0005e4000800080b */
.L_x_47:
[----:B------:R-:W-:Y:S05]  /*1490*/  @P3 BRA `(.L_x_49) ;  /* 0x0000000000283947 */ /* 0x000fea0003800000 */
[----:B--23-5:R-:W2:Y:S02]  /*14a0*/  LDS R2, [UR11+0x8] ;  /* 0x0000080bff027984 */ /* 0x02cea40008000800 */
[----:B--2---:R-:W-:-:S05]  /*14b0*/  LOP3.LUT R2, R2, 0x1800, RZ, 0xb8, !PT ;  /* 0x0000180002027812 */ /* 0x004fca00078eb8ff */
[----:B------:R3:W-:Y:S02]  /*14c0*/  STS [UR11+0x8], R2 ;  /* 0x00000802ff007988 */ /* 0x0007e4000800080b */
.L_x_48:
[----:B------:R-:W-:Y:S05]  /*14d0*/  @P3 BREAK.RELIABLE B4 ;  /* 0x0000000000043942 */ /* 0x000fea0003800100 */
[----:B------:R-:W-:Y:S05]  /*14e0*/  @P3 BRA `(.L_x_50) ;  /* 0x0000000000243947 */ /* 0x000fea0003800000 */
[----:B--23--:R-:W2:Y:S01]  /*14f0*/  LDS R2, [UR11+0x8] ;  /* 0x0000080bff027984 */ /* 0x00cea20008000800 */
[----:B------:R-:W-:-:S05]  /*1500*/  IMAD.MOV.U32 R3, RZ, RZ, 0x6000 ;  /* 0x00006000ff037424 */ /* 0x000fca00078e00ff */
[----:B--2---:R-:W-:-:S04]  /*1510*/  LOP3.LUT R2, R2, 0x6000, R3, 0xd8, !PT ;  /* 0x0000600002027812 */ /* 0x004fc800078ed803 */
[----:B------:R-:W-:-:S05]  /*1520*/  LOP3.LUT R2, R2, 0x400000, RZ, 0xb8, !PT ;  /* 0x0040000002027812 */ /* 0x000fca00078eb8ff */
[----:B------:R2:W-:Y:S02]  /*1530*/  STS [UR11+0x8], R2 ;  /* 0x00000802ff007988 */ /* 0x0005e4000800080b */
.L_x_49:
[----:B------:R-:W-:Y:S05]  /*1540*/  BSYNC.RELIABLE B4 ;  /* 0x0000000000047941 */ /* 0x000fea0003800100 */
.L_x_46:
[----:B--23-5:R-:W2:Y:S02]  /*1550*/  @!P3 LDS R2, [UR11+0x8] ;  /* 0x0000080bff02b984 */ /* 0x02cea40008000800 */
[----:B--2---:R-:W-:-:S05]  /*1560*/  @!P3 LOP3.LUT R2, R2, 0x8000, RZ, 0xb8, !PT ;  /* 0x000080000202b812 */ /* 0x004fca00078eb8ff */
[----:B------:R5:W-:Y:S02]  /*1570*/  @!P3 STS [UR11+0x8], R2 ;  /* 0x00000802ff00b988 */ /* 0x000be4000800080b */
.L_x_50:
[----:B------:R-:W-:Y:S05]  /*1580*/  BSYNC.RECONVERGENT B5 ;  /* 0x0000000000057941 */ /* 0x000fea0003800200 */
.L_x_45:
[----:B------:R-:W-:Y:S05]  /*1590*/  WARPSYNC.ALL ;  /* 0x0000000000007948 */ /* 0x000fea0003800000 */
[----:B------:R-:W-:Y:S01]  /*15a0*/  NOP ;  /* 0x0000000000007918 */ /* 0x000fe20000000000 */
[----:B------:R-:W-:-:S04]  /*15b0*/  UIADD3 UR4, UPT, UPT, UR4, 0x100, URZ ;  /* 0x0000010004047890 */ /* 0x000fc8000fffe0ff */
[----:B------:R-:W-:-:S04]  /*15c0*/  UIADD3 UR12, UP0, UPT, UR4, UR12, URZ ;  /* 0x0000000c040c7290 */ /* 0x000fc8000ff1e0ff */
[----:B------:R-:W-:Y:S01]  /*15d0*/  ULEA.HI.X.SX32 UR13, UR4, UR13, 0x1, UP0 ;  /* 0x0000000d040d7291 */ /* 0x000fe200080f0eff */
[----:B------:R-:W-:Y:S11]  /*15e0*/  @P0 BRA `(.L_x_51) ;  /* 0x0000000000300947 */ /* 0x000ff60003800000 */
[----:B--23-5:R-:W2:Y:S01]  /*15f0*/  S2R R2, SR_LANEID ;  /* 0x0000000000027919 */ /* 0x02cea20000000000 */
[----:B------:R-:W-:Y:S05]  /*1600*/  WARPSYNC.ALL ;  /* 0x0000000000007948 */ /* 0x000fea0003800000 */
[----:B------:R-:W-:Y:S01]  /*1610*/  NOP ;  /* 0x0000000000007918 */ /* 0x000fe20000000000 */
[----:B--2---:R-:W-:-:S05]  /*1620*/  IMAD.SHL.U32 R4, R2, 0x4, RZ ;  /* 0x0000000402047824 */ /* 0x004fca00078e00ff */
[----:B------:R-:W2:Y:S01]  /*1630*/  LDS R5, [R4+UR11] ;  /* 0x0000000b04057984 */ /* 0x000ea20008000800 */
[----:B------:R-:W-:-:S05]  /*1640*/  IADD3 R2, P1, PT, R4, UR12, RZ ;  /* 0x0000000c04027c10 */ /* 0x000fca000ff3e0ff */
[----:B------:R-:W-:-:S05]  /*1650*/  IMAD.X R3, RZ, RZ, UR13, P1 ;  /* 0x0000000dff037e24 */ /* 0x000fca00088e06ff */
[----:B--2---:R2:W3:Y:S01]  /*1660*/  ATOMG.E.EXCH.STRONG.GPU PT, RZ, [R2], R5 ;  /* 0x0000000502ff73a8 */ /* 0x0044e200041ee100 */
[----:B------:R-:W-:-:S04]  /*1670*/  DEPBAR {5,4,3,2,1,0} ;  /* 0x0000003f0000791a */ /* 0x000fc80000000000 */
[----:B------:R-:W5:Y:S02]  /*1680*/  CCTL.E.C.LDCU.IV.DEEP [UR12] ;  /* 0x000000000c007540 */ /* 0x000f640009c08000 */
[----:B-----5:R2:W-:Y:S01]  /*1690*/  UTMACCTL.IV [UR12] ;  /* 0x000000000c0079b9 */ /* 0x0205e20008000000 */
[----:B------:R-:W-:Y:S01]  /*16a0*/  NOP ;  /* 0x0000000000007918 */ /* 0x000fe20000000000 */
.L_x_51:
[----:B------:R-:W-:Y:S05]  /*16b0*/  @P0 BRA `(.L_x_52) ;  /* 0x00000000000c0947 */ /* 0x000fea0003800000 */
[----:B------:R0:W-:Y:S01]  /*16c0*/  UTMACMDFLUSH ;  /* 0x00000000000079b7 */ /* 0x0001e20000000000 */
[----:B------:R-:W-:Y:S05]  /*16d0*/  @P0 BRA `(.L_x_52) ;  /* 0x0000000000040947 */ /* 0x000fea0003800000 */
[----:B------:R-:W-:-:S04]  /*16e0*/  DEPBAR.LE SB0, 0x0 ;  /* 0x000080000000791a */ /* 0x000fc80000000000 */
.L_x_52:
[----:B------:R-:W-:Y:S05]  /*16f0*/  WARPSYNC.ALL ;  /* 0x0000000000007948 */ /* 0x000fea0003800000 */
[----:B------:R-:W-:Y:S01]  /*1700*/  NOP ;  /* 0x0000000000007918 */ /* 0x000fe20000000000 */
[----:B---3--:R-:W-:Y:S01]  /*1710*/  BAR.SYNC.DEFER_BLOCKING 0x0 ;  /* 0x0000000000007b1d */ /* 0x008fe20000010000 */
[----:B--2--5:R-:W-:Y:S01]  /*1720*/  SHF.R.U32.HI R2, RZ, 0x5, R0 ;  /* 0x00000005ff027819 */ /* 0x024fe20000011600 */
[----:B------:R-:W-:Y:S01]  /*1730*/  UIADD3 UR6, UPT, UPT, UR11, 0x30010, URZ ;  /* 0x000300100b067890 */ /* 0x000fe2000fffe0ff */
[----:B------:R-:W-:Y:S01]  /*1740*/  ISETP.GE.AND P0, PT, R12, 0x1, PT ;  /* 0x000000010c00780c */ /* 0x000fe20003f06270 */
[----:B------:R-:W-:Y:S01]  /*1750*/  USHF.L.U32 UR23, UR15, 0x7, URZ ;  /* 0x000000070f177899 */ /* 0x000fe200080006ff */
[----:B------:R-:W-:Y:S01]  /*1760*/  R2UR UR14, R2 ;  /* 0x00000000020e72ca */ /* 0x000fe200000e0000 */
[----:B------:R-:W-:Y:S01]  /*1770*/  VOTEU.ALL UP0, P3 ;  /* 0x0000000000ff7886 */ /* 0x000fe20001800000 */
[----:B------:R-:W-:Y:S01]  /*1780*/  UMOV UR4, 0x1 ;  /* 0x0000000100047882 */ /* 0x000fe20000000000 */
[----:B------:R-:W-:Y:S01]  /*1790*/  VOTEU.ALL UP1, P3 ;  /* 0x0000000000ff7886 */ /* 0x000fe20001820000 */
[----:B------:R-:W-:Y:S01]  /*17a0*/  USHF.L.U32 UR7, UR7, 0x8, URZ ;  /* 0x0000000807077899 */ /* 0x000fe200080006ff */
[----:B------:R-:W-:Y:S01]  /*17b0*/  BSSY.RECONVERGENT B5, `(.L_x_53) ;  /* 0x0000018000057945 */ /* 0x000fe20003800200 */
[----:B------:R-:W-:-:S04]  /*17c0*/  @!UP0 UIADD3 UR16, UPT, UPT, -UR4, 0x100000, URZ ;  /* 0x0010000004108890 */ /* 0x000fc8000fffe1ff */
[----:B------:R-:W-:Y:S02]  /*17d0*/  @!UP0 USHF.L.U32 UR17, UR16, 0xb, URZ ;  /* 0x0000000b10118899 */ /* 0x000fe400080006ff */
[----:B------:R-:W-:Y:S02]  /*17e0*/  @!UP0 USHF.L.U32 UR16, UR16, 0x1, URZ ;  /* 0x0000000110108899 */ /* 0x000fe400080006ff */
[----:B------:R-:W-:-:S04]  /*17f0*/  @!UP0 UIADD3 UR4, UPT, UPT, -UR4, 0x100000, URZ ;  /* 0x0010000004048890 */ /* 0x000fc8000fffe1ff */
[----:B------:R-:W-:Y:S02]  /*1800*/  @!UP0 USHF.L.U32 UR5, UR4, 0xb, URZ ;  /* 0x0000000b04058899 */ /* 0x000fe400080006ff */
[----:B------:R-:W-:Y:S01]  /*1810*/  @!UP0 USHF.L.U32 UR4, UR4, 0x1, URZ ;  /* 0x0000000104048899 */ /* 0x000fe200080006ff */
[----:B------:R-:W-:Y:S01]  /*1820*/  VOTEU.ALL UP0, P3 ;  /* 0x0000000000ff7886 */ /* 0x000fe20001800000 */
[----:B------:R-:W2:Y:S04]  /*1830*/  FENCE.VIEW.ASYNC.S ;  /* 0x00000000000073c6 */ /* 0x000ea80000000000 */
[----:B--2---:R2:W3:Y:S06]  /*1840*/  @!UP0 SYNCS.EXCH.64 URZ, [UR11+0x30000], UR16 ;  /* 0x030000100bff85b2 */ /* 0x0044ec0008000100 */
[----:B------:R2:W3:Y:S02]  /*1850*/  @!UP1 SYNCS.EXCH.64 URZ, [UR11+0x30010], UR4 ;  /* 0x030010040bff95b2 */ /* 0x0004e40008000100 */
[----:B---3--:R-:W-:Y:S06]  /*1860*/  BAR.SYNC.DEFER_BLOCKING 0x0 ;  /* 0x0000000000007b1d */ /* 0x008fec0000010000 */
[----:B------:R-:W-:Y:S05]  /*1870*/  @P3 BRA `(.L_x_54) ;  /* 0x00000000002c3947 */ /* 0x000fea0003800000 */
[----:B--2---:R-:W-:Y:S02]  /*1880*/  UMOV UR4, 0x1 ;  /* 0x0000000100047882 */ /* 0x004fe40000000000 */
[----:B------:R-:W-:-:S04]  /*1890*/  UIADD3 UR16, UPT, UPT, -UR4, 0x100000, URZ ;  /* 0x0010000004107890 */ /* 0x000fc8000fffe1ff */
[----:B------:R-:W-:Y:S02]  /*18a0*/  USHF.L.U32 UR17, UR16, 0xb, URZ ;  /* 0x0000000b10117899 */ /* 0x000fe400080006ff */
[----:B------:R-:W-:Y:S02]  /*18b0*/  USHF.L.U32 UR16, UR16, 0x1, URZ ;  /* 0x0000000110107899 */ /* 0x000fe400080006ff */
[----:B------:R-:W-:-:S04]  /*18c0*/  UIADD3 UR4, UPT, UPT, -UR4, 0x100000, URZ ;  /* 0x0010000004047890 */ /* 0x000fc8000fffe1ff */
[----:B------:R-:W-:Y:S02]  /*18d0*/  USHF.L.U32 UR5, UR4, 0xb, URZ ;  /* 0x0000000b04057899 */ /* 0x000fe400080006ff */
[----:B------:R-:W-:Y:S01]  /*18e0*/  USHF.L.U32 UR4, UR4, 0x1, URZ ;  /* 0x0000000104047899 */ /* 0x000fe200080006ff */
[----:B------:R-:W2:Y:S03]  /*18f0*/  FENCE.VIEW.ASYNC.S ;  /* 0x00000000000073c6 */ /* 0x000ea60000000000 */
[----:B--2---:R3:W5:Y:S08]  /*1900*/  SYNCS.EXCH.64 URZ, [UR11+0x30008], UR16 ;  /* 0x030008100bff75b2 */ /* 0x0047700008000100 */
[----:B------:R3:W2:Y:S02]  /*1910*/  SYNCS.EXCH.64 URZ, [UR11+0x30018], UR4 ;  /* 0x030018040bff75b2 */ /* 0x0006a40008000100 */
[----:B---3--:R-:W-:Y:S01]  /*1920*/  NOP ;  /* 0x0000000000007918 */ /* 0x008fe20000000000 */
.L_x_54:
[----:B--2---:R-:W-:Y:S05]  /*1930*/  BSYNC.RECONVERGENT B5 ;  /* 0x0000000000057941 */ /* 0x004fea0003800200 */
.L_x_53:
[----:B------:R-:W-:Y:S05]  /*1940*/  @!P0 BRA `(.L_x_55) ;  /* 0x0000000c00508947 */ /* 0x000fea0003800000 */
[----:B-----5:R-:W-:Y:S01]  /*1950*/  BAR.SYNC.DEFER_BLOCKING 0x0 ;  /* 0x0000000000007b1d */ /* 0x020fe20000010000 */
[----:B------:R-:W-:Y:S01]  /*1960*/  ELECT P1, URZ, PT ;  /* 0x0000000000ff782f */ /* 0x000fe20003820000 */
[----:B------:R-:W-:Y:S01]  /*1970*/  @!P3 IMAD.MOV.U32 R2, RZ, RZ, 0x18000 ;  /* 0x00018000ff02b424 */ /* 0x000fe200078e00ff */
[----:B------:R-:W-:Y:S02]  /*1980*/  ULOP3.LUT UR4, UR14, 0x1, URZ, 0xc0, !UPT ;  /* 0x000000010e047892 */ /* 0x000fe4000f8ec0ff */
[C---:B------:R-:W-:Y:S02]  /*1990*/  ISETP.LT.U32.AND P1, PT, R132.reuse, 0x40, P1 ;  /* 0x000000408400780c */ /* 0x040fe40000f21070 */
[----:B------:R-:W-:Y:S01]  /*19a0*/  ELECT P0, URZ, PT ;  /* 0x0000000000ff782f */ /* 0x000fe20003800000 */
[----:B------:R-:W-:Y:S02]  /*19b0*/  ULEA UR5, UR4, UR11, 0xe ;  /* 0x0000000b04057291 */ /* 0x000fe4000f8e70ff */
[----:B------:R-:W-:Y:S01]  /*19c0*/  USHF.L.U32 UR22, UR4, 0x6, URZ ;  /* 0x0000000604167899 */ /* 0x000fe200080006ff */
[----:B------:R-:W-:Y:S01]  /*19d0*/  ISETP.LT.U32.AND P0, PT, R132, 0x40, P0 ;  /* 0x000000408400780c */ /* 0x000fe20000701070 */
[----:B------:R-:W-:Y:S01]  /*19e0*/  ULEA UR16, UR4, UR5, 0xe ;  /* 0x0000000504107291 */ /* 0x000fe2000f8e70ff */
[----:B------:R-:W-:-:S04]  /*19f0*/  UMOV UR19, UR7 ;  /* 0x0000000700137c82 */ /* 0x000fc80008000000 */
[----:B------:R-:W-:Y:S01]  /*1a00*/  UMOV UR18, UR22 ;  /* 0x0000001600127c82 */ /* 0x000fe20008000000 */
[----:B------:R-:W-:Y:S01]  /*1a10*/  VOTEU.ANY UP0, P1 ;  /* 0x0000000000ff7886 */ /* 0x000fe20000800100 */
[----:B------:R-:W-:-:S04]  /*1a20*/  VOTEU.ANY UP2, P1 ;  /* 0x0000000000ff7886 */ /* 0x000fc80000840100 */
[----:B------:R-:W-:Y:S01]  /*1a30*/  @UP0 UIADD3 UR20, UPT, UPT, UR5, 0x20000, URZ ;  /* 0x0002000005140890 */ /* 0x000fe2000fffe0ff */
[----:B------:R2:W-:Y:S01]  /*1a40*/  @!P3 SYNCS.ARRIVE.TRANS64 RZ, [UR11+0x30000], R2 ;  /* 0x03000002ffffb9a7 */ /* 0x0005e2000800000b */
[----:B------:R-:W-:Y:S01]  /*1a50*/  @UP0 UIADD3 UR21, UPT, UPT, UR11, 0x30000, URZ ;  /* 0x000300000b150890 */ /* 0x000fe2000fffe0ff */
[----:B------:R-:W-:Y:S06]  /*1a60*/  BAR.SYNC.DEFER_BLOCKING 0x0 ;  /* 0x0000000000007b1d */ /* 0x000fec0000010000 */
[----:B------:R-:W-:Y:S01]  /*1a70*/  VOTEU.ANY UP1, P0 ;  /* 0x0000000000ff7886 */ /* 0x000fe20000020100 */
[----:B------:R-:W-:-:S04]  /*1a80*/  VOTEU.ANY UP0, P0 ;  /* 0x0000000000ff7886 */ /* 0x000fc80000000100 */
[----:B------:R-:W-:Y:S01]  /*1a90*/  @UP1 UIADD3 UR17, UPT, UPT, UR11, 0x30000, URZ ;  /* 0x000300000b111890 */ /* 0x000fe2000fffe0ff */
[----:B------:R2:W-:Y:S01]  /*1aa0*/  @UP2 UTMALDG.2D [UR20], [UR8] ;  /* 0x00000014080025b4 */ /* 0x0005e20008008000 */
[----:B------:R3:W-:Y:S06]  /*1ab0*/  MEMBAR.ALL.CTA ;  /* 0x0000000000007992 */ /* 0x0007ec0000008000 */
[----:B---3--:R-:W3:Y:S02]  /*1ac0*/  FENCE.VIEW.ASYNC.S ;  /* 0x00000000000073c6 */ /* 0x008ee40000000000 */
[----:B---3--:R-:W-:Y:S06]  /*1ad0*/  BAR.SYNC.DEFER_BLOCKING 0x0 ;  /* 0x0000000000007b1d */ /* 0x008fec0000010000 */
[----:B------:R2:W-:Y:S01]  /*1ae0*/  @UP0 UTMALDG.2D [UR16], [UR32] ;  /* 0x00000010200005b4 */ /* 0x0005e20008008000 */
[----:B------:R-:W-:Y:S01]  /*1af0*/  UISETP.NE.U32.AND UP0, UPT, UR14, URZ, UPT ;  /* 0x000000ff0e00728c */ /* 0x000fe2000bf05070 */
[----:B------:R-:W-:Y:S06]  /*1b00*/  BAR.SYNC.DEFER_BLOCKING 0x0 ;  /* 0x0000000000007b1d */ /* 0x000fec0000010000 */
[----:B------:R-:W3:Y:S02]  /*1b10*/  SYNCS.PHASECHK.TRANS64.TRYWAIT P0, [UR11+0x30000], RZ ;  /* 0x030000ffff0075a7 */ /* 0x000ee4000800110b */
[----:B--23--:R-:W-:Y:S05]  /*1b20*/  @!P0 BRA `(.L_x_56) ;  /* 0x00000014007c8947 */ /* 0x00cfea0003800000 */
.L_x_70:
[----:B------:R-:W-:Y:S05]  /*1b30*/  BRA.U UP0, `(.L_x_57) ;  /* 0x0000000100c87547 */ /* 0x000fea000b800000 */
[----:B------:R-:W-:Y:S02]  /*1b40*/  USHF.R.U32.HI UR16, URZ, 0x4, UR11 ;  /* 0x00000004ff107899 */ /* 0x000fe4000801160b */
[----:B------:R-:W-:Y:S02]  /*1b50*/  UIADD3 UR15, UPT, UPT, UR11, 0x20000, URZ ;  /* 0x000200000b0f7890 */ /* 0x000fe4000fffe0ff */
[----:B------:R-:W-:Y:S02]  /*1b60*/  USGXT.U32 UR16, UR16, 0xe ;  /* 0x0000000e1010789a */ /* 0x000fe40008000000 */
[----:B------:R-:W-:Y:S02]  /*1b70*/  USHF.R.U32.HI UR15, URZ, 0x4, UR15 ;  /* 0x00000004ff0f7899 */ /* 0x000fe4000801160f */
[----:B------:R-:W-:Y:S02]  /*1b80*/  UIADD3 UR50, UP0, UPT, UR16, 0x2, URZ ;  /* 0x0000000210327890 */ /* 0x000fe4000ff1e0ff */
[----:B------:R-:W-:Y:S01]  /*1b90*/  USGXT.U32 UR18, UR15, 0xe ;  /* 0x0000000e0f12789a */ /* 0x000fe20008000000 */
[----:B------:R-:W-:Y:S01]  /*1ba0*/  UMOV UR5, URZ ;  /* 0x000000ff00057c82 */ /* 0x000fe20008000000 */
[----:B------:R-:W-:Y:S01]  /*1bb0*/  UMOV UR4, URZ ;  /* 0x000000ff00047c82 */ /* 0x000fe20008000000 */
[----:B------:R-:W-:-:S02]  /*1bc0*/  UIADD3.X UR51, UPT, UPT, UR5, 0x40004040, URZ, UP0, !UPT ;  /* 0x4000404005337890 */ /* 0x000fc400087fe4ff */
[----:B------:R-:W-:Y:S02]  /*1bd0*/  UIADD3 UR48, UP0, UPT, UR18, 0x2, URZ ;  /* 0x0000000212307890 */ /* 0x000fe4000ff1e0ff */
[----:B------:R-:W-:Y:S02]  /*1be0*/  UIADD3.64 UR24, UPT, UPT, UR50, 0x2, URZ ;  /* 0x0000000232187897 */ /* 0x000fe4000fffe0ff */
[----:B------:R-:W-:Y:S02]  /*1bf0*/  UIADD3.X UR49, UPT, UPT, UR4, 0x40004040, URZ, UP0, !UPT ;  /* 0x4000404004317890 */ /* 0x000fe400087fe4ff */
[----:B------:R-:W-:Y:S02]  /*1c00*/  UIADD3.64 UR28, UPT, UPT, UR50, 0x4, URZ ;  /* 0x00000004321c7897 */ /* 0x000fe4000fffe0ff */
[----:B------:R-:W-:Y:S02]  /*1c10*/  UIADD3.64 UR4, UPT, UPT, UR48, 0x2, URZ ;  /* 0x0000000230047897 */ /* 0x000fe4000fffe0ff */
[----:B------:R-:W-:-:S02]  /*1c20*/  UIADD3.64 UR26, UPT, UPT, UR48, 0x4, URZ ;  /* 0x00000004301a7897 */ /* 0x000fc4000fffe0ff */
[----:B------:R-:W-:Y:S02]  /*1c30*/  UIADD3.64 UR34, UPT, UPT, UR50, 0x7fe, URZ ;  /* 0x000007fe32227897 */ /* 0x000fe4000fffe0ff */
[----:B------:R-:W-:Y:S02]  /*1c40*/  UIADD3.64 UR30, UPT, UPT, UR48, 0x3fe, URZ ;  /* 0x000003fe301e7897 */ /* 0x000fe4000fffe0ff */
[----:B------:R-:W-:Y:S02]  /*1c50*/  UIADD3.64 UR38, UPT, UPT, UR50, 0x800, URZ ;  /* 0x0000080032267897 */ /* 0x000fe4000fffe0ff */
[----:B------:R-:W-:Y:S02]  /*1c60*/  UIADD3.64 UR36, UPT, UPT, UR48, 0x400, URZ ;  /* 0x0000040030247897 */ /* 0x000fe4000fffe0ff */
[----:B------:R-:W-:Y:S02]  /*1c70*/  UIADD3.64 UR42, UPT, UPT, UR50, 0x802, URZ ;  /* 0x00000802322a7897 */ /* 0x000fe4000fffe0ff */
[----:B------:R-:W-:Y:S01]  /*1c80*/  UIADD3.64 UR40, UPT, UPT, UR48, 0x402, URZ ;  /* 0x0000040230287897 */ /* 0x000fe2000fffe0ff */
[----:B------:R-:W-:Y:S01]  /*1c90*/  UMOV UR20, 0x0 ;  /* 0x0000000000147882 */ /* 0x000fe20000000000 */
[----:B------:R-:W-:Y:S01]  /*1ca0*/  UMOV UR21, 0x8400490 ;  /* 0x0840049000157882 */ /* 0x000fe20000000000 */
[----:B------:R-:W-:Y:S01]  /*1cb0*/  UIADD3.64 UR46, UPT, UPT, UR50, 0x804, URZ ;  /* 0x00000804322e7897 */ /* 0x000fe2000fffe0ff */
[----:B------:R-:W-:Y:S01]  /*1cc0*/  UMOV UR17, 0x40004040 ;  /* 0x4000404000117882 */ /* 0x000fe20000000000 */
[----:B------:R-:W-:Y:S01]  /*1cd0*/  UIADD3.64 UR44, UPT, UPT, UR48, 0x404, URZ ;  /* 0x00000404302c7897 */ /* 0x000fe2000fffe0ff */
[----:B------:R-:W-:Y:S01]  /*1ce0*/  UMOV UR19, 0x40004040 ;  /* 0x4000404000137882 */ /* 0x000fe20000000000 */
[----:B------:R-:W-:Y:S01]  /*1cf0*/  UMOV UR52, 0x0 ;  /* 0x0000000000347882 */ /* 0x000fe20000000000 */
[----:B------:R-:W-:Y:S01]  /*1d00*/  UMOV UR53, 0x8400490 ;  /* 0x0840049000357882 */ /* 0x000fe20000000000 */
[----:B------:R-:W-:Y:S01]  /*1d10*/  UMOV UR54, 0x0 ;  /* 0x0000000000367882 */ /* 0x000fe20000000000 */
[----:B------:R-:W-:Y:S01]  /*1d20*/  UMOV UR55, 0x8400490 ;  /* 0x0840049000377882 */ /* 0x000fe20000000000 */
[----:B------:R2:W-:Y:S01]  /*1d30*/  UTCHMMA gdesc[UR18], gdesc[UR16], tmem[UR10], tmem[UR20], idesc[UR21], !UPT ;  /* 0x00ff1410120075ea */ /* 0x0005e2000f80000a */
[----:B------:R-:W-:Y:S01]  /*1d40*/  UMOV UR56, 0x0 ;  /* 0x0000000000387882 */ /* 0x000fe20000000000 */
[----:B------:R-:W-:Y:S01]  /*1d50*/  UMOV UR57, 0x8400490 ;  /* 0x0840049000397882 */ /* 0x000fe20000000000 */
[----:B------:R2:W-:Y:S01]  /*1d60*/  UTCHMMA gdesc[UR48], gdesc[UR50], tmem[UR10], tmem[UR52], idesc[UR53], UPT ;  /* 0x00ff3432300075ea */ /* 0x0005e2000b80000a */
        /* <DEDUP_REMOVED lines=12> */
[----:B------:R2:W-:Y:S01]  /*1e30*/  UTCHMMA gdesc[UR40], gdesc[UR42], tmem[UR10], tmem[UR62], idesc[UR63], UPT ;  /* 0x00ff3e2a280075ea */ /* 0x0005e2000b80000a */
[----:B------:R2:W-:Y:S01]  /*1e40*/  UTCHMMA gdesc[UR44], gdesc[UR46], tmem[UR10], tmem[UR64], idesc[UR65], UPT ;  /* 0x00ff402e2c0075ea */ /* 0x0005e2000b80000a */
[----:B------:R-:W-:Y:S01]  /*1e50*/  NOP ;  /* 0x0000000000007918 */ /* 0x000fe20000000000 */
.L_x_57:
[----:B------:R-:W-:Y:S01]  /*1e60*/  ELECT P0, URZ, PT ;  /* 0x0000000000ff782f */ /* 0x000fe20003800000 */
[----:B--2---:R-:W-:Y:S01]  /*1e70*/  UMOV UR4, UR6 ;  /* 0x0000000600047c82 */ /* 0x004fe20008000000 */
[----:B------:R-:W-:Y:S02]  /*1e80*/  UMOV UR5, URZ ;  /* 0x000000ff00057c82 */ /* 0x000fe40008000000 */
[----:B------:R-:W-:-:S13]  /*1e90*/  ISETP.LT.U32.AND P0, PT, R132, 0x20, P0 ;  /* 0x000000208400780c */ /* 0x000fda0000701070 */
[----:B------:R-:W-:Y:S01]  /*1ea0*/  VOTEU.ANY UP0, P0 ;  /* 0x0000000000ff7886 */ /* 0x000fe20000000100 */
[----:B------:R-:W-:Y:S01]  /*1eb0*/  VOTEU.ANY UP1, P0 ;  /* 0x0000000000ff7886 */ /* 0x000fe20000020100 */
[----:B------:R-:W-:-:S03]  /*1ec0*/  ISETP.GE.U32.AND P0, PT, R12, 0x81, PT ;  /* 0x000000810c00780c */ /* 0x000fc60003f06070 */
[----:B------:R-:W-:Y:S02]  /*1ed0*/  @UP0 UMOV UR4, UR4 ;  /* 0x0000000400040c82 */ /* 0x000fe40008000000 */
[----:B------:R2:W-:Y:S01]  /*1ee0*/  @UP1 UTCBAR [UR4], URZ ;  /* 0x000000ff040013e9 */ /* 0x0005e200080000ff */
[----:B------:R-:W-:Y:S06]  /*1ef0*/  BAR.SYNC.DEFER_BLOCKING 0x0 ;  /* 0x0000000000007b1d */ /* 0x000fec0000010000 */
[----:B------:R-:W3:Y:S02]  /*1f00*/  SYNCS.PHASECHK.TRANS64.TRYWAIT P1, [UR11+0x30010], RZ ;  /* 0x030010ffff0075a7 */ /* 0x000ee4000802110b */
[----:B--23--:R-:W-:Y:S05]  /*1f10*/  @!P1 BRA `(.L_x_58) ;  /* 0x00000010008c9947 */ /* 0x00cfea0003800000 */
.L_x_71:
[----:B------:R-:W-:Y:S01]  /*1f20*/  IMAD.MOV.U32 R2, RZ, RZ, RZ ;  /* 0x000000ffff027224 */ /* 0x000fe200078e00ff */
[----:B------:R-:W-:Y:S06]  /*1f30*/  @!P0 BRA `(.L_x_55) ;  /* 0x0000000400d48947 */ /* 0x000fec0003800000 */
[----:B------:R-:W2:Y:S01]  /*1f40*/  LDCU UR34, c[0x0][0x3a0] ;  /* 0x00007400ff2277ac */ /* 0x000ea20008000800 */
[----:B------:R-:W-:Y:S01]  /*1f50*/  UMOV UR35, 0x80 ;  /* 0x0000008000237882 */ /* 0x000fe20000000000 */
[----:B------:R-:W-:-:S05]  /*1f60*/  UMOV UR15, 0x1 ;  /* 0x00000001000f7882 */ /* 0x000fca0000000000 */
.L_x_62:
[----:B------:R-:W-:Y:S01]  /*1f70*/  BAR.SYNC.DEFER_BLOCKING 0x0 ;  /* 0x0000000000007b1d */ /* 0x000fe20000010000 */
[----:B------:R-:W-:Y:S01]  /*1f80*/  ULEA UR42, UR15, UR11, 0x3 ;  /* 0x0000000b0f2a7291 */ /* 0x000fe2000f8e18ff */
[----:B------:R-:W-:Y:S01]  /*1f90*/  @!P3 IMAD.MOV.U32 R3, RZ, RZ, 0x18000 ;  /* 0x00018000ff03b424 */ /* 0x000fe200078e00ff */
[----:B------:R-:W-:Y:S01]  /*1fa0*/  ELECT P1, URZ, PT ;  /* 0x0000000000ff782f */ /* 0x000fe20003820000 */
[----:B------:R-:W-:-:S03]  /*1fb0*/  ULEA UR4, UR15, UR11, 0xf ;  /* 0x0000000b0f047291 */ /* 0x000fc6000f8e78ff */
[----:B------:R-:W-:Y:S01]  /*1fc0*/  ISETP.LT.U32.AND P1, PT, R132, 0x40, P1 ;  /* 0x000000408400780c */ /* 0x000fe20000f21070 */
[----:B------:R-:W-:Y:S02]  /*1fd0*/  ULOP3.LUT UR5, UR14, 0x1, URZ, 0xc0, !UPT ;  /* 0x000000010e057892 */ /* 0x000fe4000f8ec0ff */
[----:B------:R-:W-:Y:S02]  /*1fe0*/  UIADD3 UR16, UPT, UPT, UR4, 0x20000, URZ ;  /* 0x0002000004107890 */ /* 0x000fe4000fffe0ff */
[----:B------:R-:W-:Y:S02]  /*1ff0*/  ULEA UR22, UR5, UR35, 0x6 ;  /* 0x0000002305167291 */ /* 0x000fe4000f8e30ff */
[----:B------:R-:W-:Y:S01]  /*2000*/  ULEA UR20, UR5, UR16, 0xe ;  /* 0x0000001005147291 */ /* 0x000fe2000f8e70ff */
[----:B------:R-:W-:Y:S01]  /*2010*/  ELECT P0, URZ, PT ;  /* 0x0000000000ff782f */ /* 0x000fe20003800000 */
[----:B------:R-:W-:-:S04]  /*2020*/  ULEA UR17, UR15, UR11, 0x10 ;  /* 0x0000000b0f117291 */ /* 0x000fc8000f8e80ff */
[----:B------:R-:W-:Y:S01]  /*2030*/  VOTEU.ANY UP0, P1 ;  /* 0x0000000000ff7886 */ /* 0x000fe20000800100 */
[----:B------:R-:W-:Y:S01]  /*2040*/  ISETP.LT.U32.AND P0, PT, R132, 0x40, P0 ;  /* 0x000000408400780c */ /* 0x000fe20000701070 */
[----:B------:R-:W-:Y:S01]  /*2050*/  ULEA UR4, UR5, UR17, 0xf ;  /* 0x0000001105047291 */ /* 0x000fe2000f8e78ff */
[----:B------:R3:W-:Y:S02]  /*2060*/  @!P3 SYNCS.ARRIVE.TRANS64 RZ, [UR42+0x30000], R3 ;  /* 0x03000003ffffb9a7 */ /* 0x0007e4000800002a */
[----:B------:R-:W-:Y:S01]  /*2070*/  @UP0 UIADD3 UR21, UPT, UPT, UR42, 0x30000, URZ ;  /* 0x000300002a150890 */ /* 0x000fe2000fffe0ff */
[----:B------:R-:W-:Y:S01]  /*2080*/  VOTEU.ANY UP0, P1 ;  /* 0x0000000000ff7886 */ /* 0x000fe20000800100 */
[----:B------:R-:W-:Y:S01]  /*2090*/  BAR.SYNC.DEFER_BLOCKING 0x0 ;  /* 0x0000000000007b1d */ /* 0x000fe20000010000 */
[----:B---3--:R-:W-:-:S06]  /*20a0*/  IMAD.U32 R3, R2, -0x80000000, RZ ;  /* 0x8000000002037824 */ /* 0x008fcc00078e00ff */
[----:B------:R-:W-:Y:S01]  /*20b0*/  VOTEU.ANY UP1, P0 ;  /* 0x0000000000ff7886 */ /* 0x000fe20000020100 */
[----:B------:R-:W-:-:S04]  /*20c0*/  UMOV UR6, UR22 ;  /* 0x0000001600067c82 */ /* 0x000fc80008000000 */
[----:B------:R-:W-:Y:S01]  /*20d0*/  @UP1 UIADD3 UR5, UPT, UPT, UR42, 0x30000, URZ ;  /* 0x000300002a051890 */ /* 0x000fe2000fffe0ff */
[----:B------:R-:W-:Y:S01]  /*20e0*/  VOTEU.ANY UP1, P0 ;  /* 0x0000000000ff7886 */ /* 0x000fe20000020100 */
[----:B------:R3:W-:Y:S01]  /*20f0*/  @UP0 UTMALDG.2D [UR20], [UR8] ;  /* 0x00000014080005b4 */ /* 0x0007e20008008000 */
[----:B------:R-:W-:Y:S01]  /*2100*/  UISETP.NE.U32.AND UP0, UPT, UR14, URZ, UPT ;  /* 0x000000ff0e00728c */ /* 0x000fe2000bf05070 */
[----:B------:R5:W-:Y:S06]  /*2110*/  MEMBAR.ALL.CTA ;  /* 0x0000000000007992 */ /* 0x000bec0000008000 */
[----:B-----5:R-:W5:Y:S02]  /*2120*/  FENCE.VIEW.ASYNC.S ;  /* 0x00000000000073c6 */ /* 0x020f640000000000 */
[----:B-----5:R-:W-:Y:S06]  /*2130*/  BAR.SYNC.DEFER_BLOCKING 0x0 ;  /* 0x0000000000007b1d */ /* 0x020fec0000010000 */
[----:B------:R3:W-:Y:S02]  /*2140*/  @UP1 UTMALDG.2D [UR4], [UR32] ;  /* 0x00000004200015b4 */ /* 0x0007e40008008000 */
[----:B------:R-:W-:Y:S06]  /*2150*/  BAR.SYNC.DEFER_BLOCKING 0x0 ;  /* 0x0000000000007b1d */ /* 0x000fec0000010000 */
[----:B------:R-:W5:Y:S02]  /*2160*/  SYNCS.PHASECHK.TRANS64.TRYWAIT P0, [UR42+0x30000], R3 ;  /* 0x03000003ff0075a7 */ /* 0x000f64000800112a */
[----:B---3-5:R-:W-:Y:S05]  /*2170*/  @!P0 BRA `(.L_x_59) ;  /* 0x0000001000008947 */ /* 0x028fea0003800000 */
.L_x_72:
[----:B------:R-:W-:Y:S05]  /*2180*/  BRA.U UP0, `(.L_x_60) ;  /* 0x0000000100f47547 */ /* 0x000fea000b800000 */
[----:B------:R-:W-:Y:S02]  /*2190*/  USHF.R.U32.HI UR20, URZ, 0x4, UR16 ;  /* 0x00000004ff147899 */ /* 0x000fe40008011610 */
[----:B------:R-:W-:Y:S02]  /*21a0*/  USHF.R.U32.HI UR24, URZ, 0x4, UR17 ;  /* 0x00000004ff187899 */ /* 0x000fe40008011611 */
[----:B------:R-:W-:Y:S02]  /*21b0*/  USGXT.U32 UR20, UR20, 0xe ;  /* 0x0000000e1414789a */ /* 0x000fe40008000000 */
[----:B------:R-:W-:Y:S02]  /*21c0*/  USGXT.U32 UR24, UR24, 0xe ;  /* 0x0000000e1818789a */ /* 0x000fe40008000000 */
[----:B------:R-:W-:Y:S02]  /*21d0*/  UIADD3 UR28, UP0, UPT, UR20, 0x2, URZ ;  /* 0x00000002141c7890 */ /* 0x000fe4000ff1e0ff */
[----:B------:R-:W-:Y:S01]  /*21e0*/  UIADD3 UR26, UP1, UPT, UR24, 0x2, URZ ;  /* 0x00000002181a7890 */ /* 0x000fe2000ff3e0ff */
[----:B------:R-:W-:Y:S01]  /*21f0*/  UMOV UR4, URZ ;  /* 0x000000ff00047c82 */ /* 0x000fe20008000000 */
[----:B------:R-:W-:Y:S01]  /*2200*/  UMOV UR5, URZ ;  /* 0x000000ff00057c82 */ /* 0x000fe20008000000 */
[----:B------:R-:W-:-:S02]  /*2210*/  UIADD3.X UR29, UPT, UPT, UR4, 0x40004040, URZ, UP0, !UPT ;  /* 0x40004040041d7890 */ /* 0x000fc400087fe4ff */
[----:B------:R-:W-:Y:S02]  /*2220*/  UIADD3 UR44, UP3, UPT, UR28, 0x2, URZ ;  /* 0x000000021c2c7890 */ /* 0x000fe4000ff7e0ff */
[----:B------:R-:W-:Y:S02]  /*2230*/  UIADD3.X UR27, UPT, UPT, UR5, 0x40004040, URZ, UP1, !UPT ;  /* 0x40004040051b7890 */ /* 0x000fe40008ffe4ff */
[----:B------:R-:W-:Y:S02]  /*2240*/  UIADD3 UR46, UP2, UPT, UR26, 0x2, URZ ;  /* 0x000000021a2e7890 */ /* 0x000fe4000ff5e0ff */
[----:B------:R-:W-:Y:S02]  /*2250*/  UIADD3 UR48, UP6, UPT, UR28, 0x4, URZ ;  /* 0x000000041c307890 */ /* 0x000fe4000ffde0ff */
[----:B------:R-:W-:Y:S02]  /*2260*/  UIADD3 UR50, UP5, UPT, UR26, 0x4, URZ ;  /* 0x000000041a327890 */ /* 0x000fe4000ffbe0ff */
[----:B------:R-:W-:-:S02]  /*2270*/  UIADD3 UR52, UP1, UPT, UR28, 0x3fe, URZ ;  /* 0x000003fe1c347890 */ /* 0x000fc4000ff3e0ff */
[----:B------:R-:W-:Y:S02]  /*2280*/  UIADD3 UR54, UP0, UPT, UR26, 0x7fe, URZ ;  /* 0x000007fe1a367890 */ /* 0x000fe4000ff1e0ff */
[----:B------:R-:W-:Y:S02]  /*2290*/  UIADD3.X UR45, UPT, UPT, UR29, URZ, URZ, UP3, !UPT ;  /* 0x000000ff1d2d7290 */ /* 0x000fe40009ffe4ff */
[----:B------:R-:W-:Y:S02]  /*22a0*/  UIADD3 UR56, UP4, UPT, UR28, 0x400, URZ ;  /* 0x000004001c387890 */ /* 0x000fe4000ff9e0ff */
[----:B------:R-:W-:Y:S02]  /*22b0*/  UIADD3 UR58, UP3, UPT, UR26, 0x800, URZ ;  /* 0x000008001a3a7890 */ /* 0x000fe4000ff7e0ff */
[----:B------:R-:W-:Y:S02]  /*22c0*/  UIADD3.X UR47, UPT, UPT, UR27, URZ, URZ, UP2, !UPT ;  /* 0x000000ff1b2f7290 */ /* 0x000fe400097fe4ff */
[----:B------:R-:W-:-:S02]  /*22d0*/  UIADD3.X UR49, UPT, UPT, UR29, URZ, URZ, UP6, !UPT ;  /* 0x000000ff1d317290 */ /* 0x000fc4000b7fe4ff */
[----:B------:R-:W-:Y:S02]  /*22e0*/  UIADD3 UR60, UP2, UPT, UR28, 0x402, URZ ;  /* 0x000004021c3c7890 */ /* 0x000fe4000ff5e0ff */
[----:B------:R-:W-:Y:S02]  /*22f0*/  UIADD3 UR62, UP6, UPT, UR26, 0x802, URZ ;  /* 0x000008021a3e7890 */ /* 0x000fe4000ffde0ff */
[----:B------:R-:W-:Y:S02]  /*2300*/  UIADD3.X UR51, UPT, UPT, UR27, URZ, URZ, UP5, !UPT ;  /* 0x000000ff1b337290 */ /* 0x000fe4000affe4ff */
[----:B------:R-:W-:Y:S02]  /*2310*/  UIADD3.X UR53, UPT, UPT, UR29, URZ, URZ, UP1, !UPT ;  /* 0x000000ff1d357290 */ /* 0x000fe40008ffe4ff */
[----:B------:R-:W-:Y:S02]  /*2320*/  UIADD3 UR4, UP5, UPT, UR28, 0x404, URZ ;  /* 0x000004041c047890 */ /* 0x000fe4000ffbe0ff */
[----:B------:R-:W-:-:S02]  /*2330*/  UIADD3 UR30, UP1, UPT, UR26, 0x804, URZ ;  /* 0x000008041a1e7890 */ /* 0x000fc4000ff3e0ff */
[----:B------:R-:W-:Y:S02]  /*2340*/  UIADD3.X UR55, UPT, UPT, UR27, URZ, URZ, UP0, !UPT ;  /* 0x000000ff1b377290 */ /* 0x000fe400087fe4ff */
[----:B------:R-:W-:Y:S02]  /*2350*/  UIADD3.X UR57, UPT, UPT, UR29, URZ, URZ, UP4, !UPT ;  /* 0x000000ff1d397290 */ /* 0x000fe4000a7fe4ff */
[----:B------:R-:W-:Y:S02]  /*2360*/  UIADD3.X UR59, UPT, UPT, UR27, URZ, URZ, UP3, !UPT ;  /* 0x000000ff1b3b7290 */ /* 0x000fe40009ffe4ff */
[----:B------:R-:W-:Y:S02]  /*2370*/  UIADD3.X UR61, UPT, UPT, UR29, URZ, URZ, UP2, !UPT ;  /* 0x000000ff1d3d7290 */ /* 0x000fe400097fe4ff */
[----:B------:R-:W-:Y:S01]  /*2380*/  UIADD3.X UR63, UPT, UPT, UR27, URZ, URZ, UP6, !UPT ;  /* 0x000000ff1b3f7290 */ /* 0x000fe2000b7fe4ff */
[----:B------:R-:W-:Y:S01]  /*2390*/  UMOV UR18, 0x0 ;  /* 0x0000000000127882 */ /* 0x000fe20000000000 */
[----:B------:R-:W-:Y:S01]  /*23a0*/  UMOV UR19, 0x8400490 ;  /* 0x0840049000137882 */ /* 0x000fe20000000000 */
[----:B------:R-:W-:Y:S01]  /*23b0*/  UMOV UR21, 0x40004040 ;  /* 0x4000404000157882 */ /* 0x000fe20000000000 */
[----:B------:R-:W-:Y:S01]  /*23c0*/  UMOV UR25, 0x40004040 ;  /* 0x4000404000197882 */ /* 0x000fe20000000000 */
[----:B------:R-:W-:Y:S01]  /*23d0*/  UIADD3.X UR5, UPT, UPT, UR29, URZ, URZ, UP5, !UPT ;  /* 0x000000ff1d057290 */ /* 0x000fe2000affe4ff */
[----:B------:R3:W-:Y:S01]  /*23e0*/  UTCHMMA gdesc[UR20], gdesc[UR24], tmem[UR10], tmem[UR18], idesc[UR19], UPT ;  /* 0x00ff1218140075ea */ /* 0x0007e2000b80000a */
[----:B------:R-:W-:Y:S01]  /*23f0*/  UIADD3.X UR31, UPT, UPT, UR27, URZ, URZ, UP1, !UPT ;  /* 0x000000ff1b1f7290 */ /* 0x000fe20008ffe4ff */
[----:B------:R-:W-:Y:S01]  /*2400*/  UMOV UR16, 0x0 ;  /* 0x0000000000107882 */ /* 0x000fe20000000000 */
[----:B------:R-:W-:Y:S01]  /*2410*/  UMOV UR17, 0x8400490 ;  /* 0x0840049000117882 */ /* 0x000fe20000000000 */
[----:B------:R-:W-:Y:S01]  /*2420*/  UMOV UR40, 0x0 ;  /* 0x0000000000287882 */ /* 0x000fe20000000000 */
[----:B------:R-:W-:Y:S01]  /*2430*/  UMOV UR41, 0x8400490 ;  /* 0x0840049000297882 */ /* 0x000fe20000000000 */
        /* <DEDUP_REMOVED lines=18> */
.L_x_60:
[----:B------:R-:W-:Y:S01]  /*2560*/  ELECT P0, URZ, PT ;  /* 0x0000000000ff782f */ /* 0x000fe20003800000 */
[----:B---3--:R-:W-:-:S03]  /*2570*/  UIADD3 UR4, UPT, UPT, UR42, 0x30010, URZ ;  /* 0x000300102a047890 */ /* 0x008fc6000fffe0ff */
[----:B------:R-:W-:Y:S01]  /*2580*/  ISETP.LT.U32.AND P0, PT, R132, 0x20, P0 ;  /* 0x000000208400780c */ /* 0x000fe20000701070 */
[----:B------:R-:W-:-:S12]  /*2590*/  UMOV UR5, URZ ;  /* 0x000000ff00057c82 */ /* 0x000fd80008000000 */
[----:B------:R-:W-:Y:S01]  /*25a0*/  VOTEU.ANY UP0, P0 ;  /* 0x0000000000ff7886 */ /* 0x000fe20000000100 */
[----:B------:R-:W-:-:S04]  /*25b0*/  VOTEU.ANY UP1, P0 ;  /* 0x0000000000ff7886 */ /* 0x000fc80000020100 */
[----:B------:R-:W-:Y:S02]  /*25c0*/  @UP0 UMOV UR4, UR4 ;  /* 0x0000000400040c82 */ /* 0x000fe40008000000 */
[----:B------:R3:W-:Y:S01]  /*25d0*/  @UP1 UTCBAR [UR4], URZ ;  /* 0x000000ff040013e9 */ /* 0x0007e200080000ff */
[----:B------:R-:W-:Y:S06]  /*25e0*/  BAR.SYNC.DEFER_BLOCKING 0x0 ;  /* 0x0000000000007b1d */ /* 0x000fec0000010000 */
[----:B------:R-:W5:Y:S02]  /*25f0*/  SYNCS.PHASECHK.TRANS64.TRYWAIT P0, [UR42+0x30010], R3 ;  /* 0x03001003ff0075a7 */ /* 0x000f64000800112a */
[----:B---3-5:R-:W-:Y:S05]  /*2600*/  @!P0 BRA `(.L_x_61) ;  /* 0x0000000800e88947 */ /* 0x028fea0003800000 */
.L_x_73:
[----:B------:R-:W-:Y:S02]  /*2610*/  UIADD3 UR15, UPT, UPT, UR15, 0x1, URZ ;  /* 0x000000010f0f7890 */ /* 0x000fe4000fffe0ff */
[----:B------:R-:W-:Y:S02]  /*2620*/  UIADD3 UR35, UPT, UPT, UR35, 0x80, URZ ;  /* 0x0000008023237890 */ /* 0x000fe4000fffe0ff */
[----:B------:R-:W-:-:S04]  /*2630*/  UISETP.NE.U32.AND UP0, UPT, UR15, 0x2, UPT ;  /* 0x000000020f00788c */ /* 0x000fc8000bf05070 */
[----:B------:R-:W-:Y:S02]  /*2640*/  USEL UR15, UR15, URZ, UP0 ;  /* 0x000000ff0f0f7287 */ /* 0x000fe40008000000 */
[----:B------:R-:W-:Y:S02]  /*2650*/  USEL UR4, URZ, 0x1, UP0 ;  /* 0x00000001ff047887 */ /* 0x000fe40008000000 */
[----:B--2---:R-:W-:-:S04]  /*2660*/  UISETP.GE.AND UP0, UPT, UR35, UR34, UPT ;  /* 0x000000222300728c */ /* 0x004fc8000bf06270 */
[----:B------:R-:W-:-:S05]  /*2670*/  LOP3.LUT R2, R2, UR4, RZ, 0x3c, !PT ;  /* 0x0000000402027c12 */ /* 0x000fca000f8e3cff */
[----:B------:R-:W-:Y:S05]  /*2680*/  BRA.U !UP0, `(.L_x_62) ;  /* 0xfffffff908387547 */ /* 0x000fea000b83ffff */
.L_x_55:
[----:B-----5:R-:W-:Y:S06]  /*2690*/  BAR.SYNC.DEFER_BLOCKING 0x0 ;  /* 0x0000000000007b1d */ /* 0x020fec0000010000 */
[----:B------:R-:W-:Y:S04]  /*26a0*/  BSSY.RECONVERGENT B5, `(.L_x_63) ;  /* 0x0000004000057945 */ /* 0x000fe80003800200 */
[----:B------:R-:W-:Y:S05]  /*26b0*/  @P3 BRA `(.L_x_64) ;  /* 0x0000000000083947 */ /* 0x000fea0003800000 */
[----:B------:R-:W2:Y:S02]  /*26c0*/  SYNCS.CCTL.IV [UR11+0x30000] ;  /* 0x03000000ff0079b1 */ /* 0x000ea4000800000b */
[----:B--2---:R-:W2:Y:S02]  /*26d0*/  SYNCS.CCTL.IV [UR11+0x30010] ;  /* 0x03001000ff0079b1 */ /* 0x004ea4000800000b */
.L_x_64:
[----:B------:R-:W-:Y:S05]  /*26e0*/  BSYNC.RECONVERGENT B5 ;  /* 0x0000000000057941 */ /* 0x000fea0003800200 */
.L_x_63:
[----:B--2---:R-:W-:Y:S06]  /*26f0*/  BAR.SYNC.DEFER_BLOCKING 0x0 ;  /* 0x0000000000007b1d */ /* 0x004fec0000010000 */
[----:B------:R-:W-:Y:S04]  /*2700*/  BSSY.RECONVERGENT B5, `(.L_x_65) ;  /* 0x0000004000057945 */ /* 0x000fe80003800200 */
[----:B------:R-:W-:Y:S05]  /*2710*/  @P3 BRA `(.L_x_66) ;  /* 0x0000000000083947 */ /* 0x000fea0003800000 */
[----:B------:R-:W2:Y:S02]  /*2720*/  SYNCS.CCTL.IV [UR11+0x30008] ;  /* 0x03000800ff0079b1 */ /* 0x000ea4000800000b */
[----:B--2---:R-:W2:Y:S02]  /*2730*/  SYNCS.CCTL.IV [UR11+0x30018] ;  /* 0x03001800ff0079b1 */ /* 0x004ea4000800000b */
.L_x_66:
[----:B------:R-:W-:Y:S05]  /*2740*/  BSYNC.RECONVERGENT B5 ;  /* 0x0000000000057941 */ /* 0x000fea0003800200 */
.L_x_65:
[----:B------:R-:W-:Y:S01]  /*2750*/  ULOP3.LUT UR4, UR14, 0x3, URZ, 0xc0, !UPT ;  /* 0x000000030e047892 */ /* 0x000fe2000f8ec0ff */
[C---:B------:R-:W-:Y:S01]  /*2760*/  IMAD.SHL.U32 R2, R0.reuse, 0x10, RZ ;  /* 0x0000001000027824 */ /* 0x040fe200078e00ff */
[----:B------:R-:W-:Y:S01]  /*2770*/  USHF.L.U32 UR14, UR14, 0x5, URZ ;  /* 0x000000050e0e7899 */ /* 0x000fe200080006ff */
[C---:B------:R-:W-:Y:S01]  /*2780*/  IMAD.SHL.U32 R3, R0.reuse, 0x100, RZ ;  /* 0x0000010000037824 */ /* 0x040fe200078e00ff */
[----:B------:R-:W-:Y:S01]  /*2790*/  ULEA UR5, UR4, UR10, 0x15 ;  /* 0x0000000a04057291 */ /* 0x000fe2000f8ea8ff */
[----:B------:R-:W-:Y:S01]  /*27a0*/  IMAD.SHL.U32 R0, R0, 0x80, RZ ;  /* 0x0000008000007824 */ /* 0x000fe200078e00ff */
[----:B------:R-:W-:Y:S02]  /*27b0*/  ULOP3.LUT UR14, UR14, 0x80, URZ, 0xc0, !UPT ;  /* 0x000000800e0e7892 */ /* 0x000fe4000f8ec0ff */
[----:B------:R-:W-:Y:S02]  /*27c0*/  LOP3.LUT R3, R2, 0x8070, R3, 0xc8, !PT ;  /* 0x0000807002037812 */ /* 0x000fe400078ec803 */
[----:B------:R-:W-:Y:S01]  /*27d0*/  ELECT P0, URZ, PT ;  /* 0x0000000000ff782f */ /* 0x000fe20003800000 */
[----:B------:R-:W-:Y:S01]  /*27e0*/  UIADD3 UR5, UPT, UPT, UR5, UR14, URZ ;  /* 0x0000000e05057290 */ /* 0x000fe2000fffe0ff */
[----:B------:R-:W-:Y:S01]  /*27f0*/  LOP3.LUT R0, R3, 0x3f80, R0, 0xf8, !PT ;  /* 0x00003f8003007812 */ /* 0x000fe200078ef800 */
[----:B------:R-:W-:Y:S01]  /*2800*/  UMOV UR6, UR23 ;  /* 0x0000001700067c82 */ /* 0x000fe20008000000 */
[----:B------:R-:W-:-:S02]  /*2810*/  ISETP.LT.U32.AND P0, PT, R132, 0x80, P0 ;  /* 0x000000808400780c */ /* 0x000fc40000701070 */
[C---:B------:R-:W-:Y:S02]  /*2820*/  LOP3.LUT R2, R0.reuse, 0x10, RZ, 0x3c, !PT ;  /* 0x0000001000027812 */ /* 0x040fe400078e3cff */
[----:B------:R-:W-:Y:S02]  /*2830*/  LOP3.LUT R3, R0, 0x20, RZ, 0x3c, !PT ;  /* 0x0000002000037812 */ /* 0x000fe400078e3cff */
[----:B----4-:R-:W3:Y:S01]  /*2840*/  LDTM.x128 R4, tmem[UR5] ;  /* 0x00000005000479ee */ /* 0x010ee200083c0000 */
[----:B------:R-:W-:Y:S01]  /*2850*/  NOP ;  /* 0x0000000000007918 */ /* 0x000fe20000000000 */
[----:B------:R-:W-:Y:S02]  /*2860*/  ULEA UR5, UR4, UR7, 0x6 ;  /* 0x0000000704057291 */ /* 0x000fe4000f8e30ff */
[----:B------:R-:W-:-:S03]  /*2870*/  ULEA UR4, UR4, UR11, 0xe ;  /* 0x0000000b04047291 */ /* 0x000fc6000f8e70ff */
[----:B---3--:R-:W-:Y:S01]  /*2880*/  VOTEU.ANY UP1, P0 ;  /* 0x0000000000ff7886 */ /* 0x008fe20000020100 */
[----:B------:R-:W-:Y:S01]  /*2890*/  VOTEU.ANY UP0, P0 ;  /* 0x0000000000ff7886 */ /* 0x000fe20000000100 */
[----:B------:R-:W-:Y:S02]  /*28a0*/  F2FP.BF16.F32.PACK_AB R4, R5, R4 ;  /* 0x000000040504723e */ /* 0x000fe400000010ff */
[----:B------:R-:W-:Y:S02]  /*28b0*/  F2FP.BF16.F32.PACK_AB R68, R69, R68 ;  /* 0x000000444544723e */ /* 0x000fe400000010ff */
[----:B------:R-:W-:Y:S02]  /*28c0*/  F2FP.BF16.F32.PACK_AB R5, R7, R6 ;  /* 0x000000060705723e */ /* 0x000fe400000010ff */
[----:B------:R-:W-:Y:S02]  /*28d0*/  F2FP.BF16.F32.PACK_AB R12, R13, R12 ;  /* 0x0000000c0d0c723e */ /* 0x000fe400000010ff */
[----:B------:R-:W-:-:S02]  /*28e0*/  F2FP.BF16.F32.PACK_AB R69, R71, R70 ;  /* 0x000000464745723e */ /* 0x000fc400000010ff */
[----:B------:R-:W-:Y:S02]  /*28f0*/  F2FP.BF16.F32.PACK_AB R76, R77, R76 ;  /* 0x0000004c4d4c723e */ /* 0x000fe400000010ff */
[----:B------:R-:W-:Y:S02]  /*2900*/  F2FP.BF16.F32.PACK_AB R6, R9, R8 ;  /* 0x000000080906723e */ /* 0x000fe400000010ff */
[----:B------:R-:W-:Y:S02]  /*2910*/  F2FP.BF16.F32.PACK_AB R7, R11, R10 ;  /* 0x0000000a0b07723e */ /* 0x000fe400000010ff */
[----:B------:R-:W-:Y:S02]  /*2920*/  F2FP.BF16.F32.PACK_AB R13, R15, R14 ;  /* 0x0000000e0f0d723e */ /* 0x000fe400000010ff */
[----:B------:R-:W-:Y:S01]  /*2930*/  F2FP.BF16.F32.PACK_AB R20, R21, R20 ;  /* 0x000000141514723e */ /* 0x000fe200000010ff */
[----:B--2---:R2:W-:Y:S01]  /*2940*/  STS.128 [R0+UR11], R4 ;  /* 0x0000000400007988 */ /* 0x0045e20008000c0b */
[----:B------:R-:W-:-:S02]  /*2950*/  F2FP.BF16.F32.PACK_AB R70, R73, R72 ;  /* 0x000000484946723e */ /* 0x000fc400000010ff */
[----:B------:R-:W-:Y:S02]  /*2960*/  F2FP.BF16.F32.PACK_AB R71, R75, R74 ;  /* 0x0000004a4b47723e */ /* 0x000fe400000010ff */
[----:B------:R-:W-:Y:S02]  /*2970*/  F2FP.BF16.F32.PACK_AB R77, R79, R78 ;  /* 0x0000004e4f4d723e */ /* 0x000fe400000010ff */
[----:B------:R-:W-:Y:S01]  /*2980*/  F2FP.BF16.F32.PACK_AB R84, R85, R84 ;  /* 0x000000545554723e */ /* 0x000fe200000010ff */
[----:B------:R3:W-:Y:S01]  /*2990*/  STS.128 [R0+UR11+0x4000], R68 ;  /* 0x0040004400007988 */ /* 0x0007e20008000c0b */
[----:B------:R-:W-:Y:S02]  /*29a0*/  F2FP.BF16.F32.PACK_AB R14, R17, R16 ;  /* 0x00000010110e723e */ /* 0x000fe400000010ff */
[----:B------:R-:W-:Y:S02]  /*29b0*/  F2FP.BF16.F32.PACK_AB R15, R19, R18 ;  /* 0x00000012130f723e */ /* 0x000fe400000010ff */
[----:B------:R-:W-:-:S02]  /*29c0*/  F2FP.BF16.F32.PACK_AB R21, R23, R22 ;  /* 0x000000161715723e */ /* 0x000fc400000010ff */
[----:B------:R-:W-:Y:S01]  /*29d0*/  F2FP.BF16.F32.PACK_AB R28, R29, R28 ;  /* 0x0000001c1d1c723e */ /* 0x000fe200000010ff */
[----:B------:R4:W-:Y:S01]  /*29e0*/  STS.128 [R2+UR11], R12 ;  /* 0x0000000c02007988 */ /* 0x0009e20008000c0b */
[----:B------:R-:W-:Y:S02]  /*29f0*/  F2FP.BF16.F32.PACK_AB R78, R81, R80 ;  /* 0x00000050514e723e */ /* 0x000fe400000010ff */
[----:B------:R-:W-:Y:S02]  /*2a00*/  F2FP.BF16.F32.PACK_AB R79, R83, R82 ;  /* 0x00000052534f723e */ /* 0x000fe400000010ff */
[----:B------:R-:W-:Y:S02]  /*2a10*/  F2FP.BF16.F32.PACK_AB R85, R87, R86 ;  /* 0x000000565755723e */ /* 0x000fe400000010ff */
[----:B------:R-:W-:Y:S01]  /*2a20*/  F2FP.BF16.F32.PACK_AB R92, R93, R92 ;  /* 0x0000005c5d5c723e */ /* 0x000fe200000010ff */
[----:B------:R4:W-:Y:S01]  /*2a30*/  STS.128 [R2+UR11+0x4000], R76 ;  /* 0x0040004c02007988 */ /* 0x0009e20008000c0b */
[----:B------:R-:W-:-:S02]  /*2a40*/  F2FP.BF16.F32.PACK_AB R22, R25, R24 ;  /* 0x000000181916723e */ /* 0x000fc400000010ff */
[----:B------:R-:W-:Y:S02]  /*2a50*/  F2FP.BF16.F32.PACK_AB R23, R27, R26 ;  /* 0x0000001a1b17723e */ /* 0x000fe400000010ff */
[----:B------:R-:W-:Y:S02]  /*2a60*/  F2FP.BF16.F32.PACK_AB R29, R31, R30 ;  /* 0x0000001e1f1d723e */ /* 0x000fe400000010ff */
[----:B------:R-:W-:Y:S01]  /*2a70*/  F2FP.BF16.F32.PACK_AB R36, R37, R36 ;  /* 0x000000242524723e */ /* 0x000fe200000010ff */
[----:B------:R4:W-:Y:S01]  /*2a80*/  STS.128 [R3+UR11], R20 ;  /* 0x0000001403007988 */ /* 0x0009e20008000c0b */
[----:B------:R-:W-:Y:S02]  /*2a90*/  F2FP.BF16.F32.PACK_AB R86, R89, R88 ;  /* 0x000000585956723e */ /* 0x000fe400000010ff */
[----:B------:R-:W-:Y:S02]  /*2aa0*/  F2FP.BF16.F32.PACK_AB R87, R91, R90 ;  /* 0x0000005a5b57723e */ /* 0x000fe400000010ff */
[----:B------:R-:W-:-:S02]  /*2ab0*/  F2FP.BF16.F32.PACK_AB R93, R95, R94 ;  /* 0x0000005e5f5d723e */ /* 0x000fc400000010ff */
[----:B------:R-:W-:Y:S01]  /*2ac0*/  F2FP.BF16.F32.PACK_AB R100, R101, R100 ;  /* 0x000000646564723e */ /* 0x000fe200000010ff */
[----:B------:R4:W-:Y:S01]  /*2ad0*/  STS.128 [R3+UR11+0x4000], R84 ;  /* 0x0040005403007988 */ /* 0x0009e20008000c0b */
        /* <DEDUP_REMOVED lines=8> */
[----:B------:R-:W-:Y:S02]  /*2b60*/  LOP3.LUT R8, R0, 0x30, RZ, 0x3c, !PT ;  /* 0x0000003000087812 */ /* 0x000fe400078e3cff */
[----:B------:R-:W-:Y:S02]  /*2b70*/  F2FP.BF16.F32.PACK_AB R38, R41, R40 ;  /* 0x000000282926723e */ /* 0x000fe400000010ff */
[----:B------:R-:W-:Y:S01]  /*2b80*/  F2FP.BF16.F32.PACK_AB R39, R43, R42 ;  /* 0x0000002a2b27723e */ /* 0x000fe200000010ff */
[----:B------:R4:W-:Y:S01]  /*2b90*/  STS.128 [R8+UR11], R28 ;  /* 0x0000001c08007988 */ /* 0x0009e20008000c0b */
[----:B------:R-:W-:-:S02]  /*2ba0*/  F2FP.BF16.F32.PACK_AB R45, R47, R46 ;  /* 0x0000002e2f2d723e */ /* 0x000fc400000010ff */
[----:B------:R-:W-:Y:S01]  /*2bb0*/  F2FP.BF16.F32.PACK_AB R52, R53, R52 ;  /* 0x000000343534723e */ /* 0x000fe200000010ff */
[----:B------:R4:W-:Y:S01]  /*2bc0*/  STS.128 [R8+UR11+0x4000], R92 ;  /* 0x0040005c08007988 */ /* 0x0009e20008000c0b */
[----:B------:R-:W-:Y:S02]  /*2bd0*/  F2FP.BF16.F32.PACK_AB R102, R105, R104 ;  /* 0x000000686966723e */ /* 0x000fe400000010ff */
[----:B------:R-:W-:Y:S02]  /*2be0*/  F2FP.BF16.F32.PACK_AB R103, R107, R106 ;  /* 0x0000006a6b67723e */ /* 0x000fe400000010ff */
[----:B------:R-:W-:Y:S02]  /*2bf0*/  F2FP.BF16.F32.PACK_AB R109, R111, R110 ;  /* 0x0000006e6f6d723e */ /* 0x000fe400000010ff */
[----:B------:R-:W-:Y:S02]  /*2c00*/  F2FP.BF16.F32.PACK_AB R116, R117, R116 ;  /* 0x000000747574723e */ /* 0x000fe400000010ff */
[----:B------:R-:W-:-:S02]  /*2c10*/  LOP3.LUT R9, R0, 0x40, RZ, 0x3c, !PT ;  /* 0x0000004000097812 */ /* 0x000fc400078e3cff */
[----:B------:R-:W-:Y:S02]  /*2c20*/  F2FP.BF16.F32.PACK_AB R46, R49, R48 ;  /* 0x00000030312e723e */ /* 0x000fe400000010ff */
[----:B------:R-:W-:Y:S01]  /*2c30*/  F2FP.BF16.F32.PACK_AB R47, R51, R50 ;  /* 0x00000032332f723e */ /* 0x000fe200000010ff */
[----:B------:R4:W-:Y:S01]  /*2c40*/  STS.128 [R9+UR11], R36 ;  /* 0x0000002409007988 */ /* 0x0009e20008000c0b */
[----:B------:R-:W-:Y:S02]  /*2c50*/  F2FP.BF16.F32.PACK_AB R53, R55, R54 ;  /* 0x000000363735723e */ /* 0x000fe400000010ff */
[----:B------:R-:W-:Y:S01]  /*2c60*/  F2FP.BF16.F32.PACK_AB R60, R61, R60 ;  /* 0x0000003c3d3c723e */ /* 0x000fe200000010ff */
[----:B------:R4:W-:Y:S01]  /*2c70*/  STS.128 [R9+UR11+0x4000], R100 ;  /* 0x0040006409007988 */ /* 0x0009e20008000c0b */
[----:B------:R-:W-:Y:S02]  /*2c80*/  F2FP.BF16.F32.PACK_AB R110, R113, R112 ;  /* 0x00000070716e723e */ /* 0x000fe400000010ff */
[----:B------:R-:W-:-:S02]  /*2c90*/  F2FP.BF16.F32.PACK_AB R111, R115, R114 ;  /* 0x00000072736f723e */ /* 0x000fc400000010ff */
        /* <DEDUP_REMOVED lines=11> */
[----:B--2---:R-:W-:Y:S02]  /*2d50*/  LOP3.LUT R4, R0, 0x60, RZ, 0x3c, !PT ;  /* 0x0000006000047812 */ /* 0x004fe400078e3cff */
[----:B------:R-:W-:Y:S02]  /*2d60*/  F2FP.BF16.F32.PACK_AB R62, R65, R64 ;  /* 0x00000040413e723e */ /* 0x000fe400000010ff */
[----:B------:R-:W-:Y:S01]  /*2d70*/  F2FP.BF16.F32.PACK_AB R63, R67, R66 ;  /* 0x00000042433f723e */ /* 0x000fe200000010ff */
[----:B------:R4:W-:Y:S01]  /*2d80*/  STS.128 [R4+UR11], R52 ;  /* 0x0000003404007988 */ /* 0x0009e20008000c0b */
[----:B------:R-:W-:-:S02]  /*2d90*/  F2FP.BF16.F32.PACK_AB R126, R129, R128 ;  /* 0x00000080817e723e */ /* 0x000fc400000010ff */
[----:B------:R-:W-:Y:S01]  /*2da0*/  F2FP.BF16.F32.PACK_AB R127, R131, R130 ;  /* 0x00000082837f723e */ /* 0x000fe200000010ff */
[----:B------:R4:W-:Y:S01]  /*2db0*/  STS.128 [R4+UR11+0x4000], R116 ;  /* 0x0040007404007988 */ /* 0x0009e20008000c0b */
[----:B---3--:R-:W-:-:S05]  /*2dc0*/  LOP3.LUT R0, R0, 0x70, RZ, 0x3c, !PT ;  /* 0x0000007000007812 */ /* 0x008fca00078e3cff */
[----:B------:R4:W-:Y:S04]  /*2dd0*/  STS.128 [R0+UR11], R60 ;  /* 0x0000003c00007988 */ /* 0x0009e80008000c0b */
[----:B------:R4:W-:Y:S01]  /*2de0*/  STS.128 [R0+UR11+0x4000], R124 ;  /* 0x0040007c00007988 */ /* 0x0009e20008000c0b */
[----:B------:R2:W-:Y:S06]  /*2df0*/  MEMBAR.ALL.CTA ;  /* 0x0000000000007992 */ /* 0x0005ec0000008000 */
[----:B--2---:R-:W2:Y:S02]  /*2e00*/  FENCE.VIEW.ASYNC.S ;  /* 0x00000000000073c6 */ /* 0x004ea40000000000 */
[----:B--2---:R-:W-:Y:S06]  /*2e10*/  BAR.SYNC.DEFER_BLOCKING 0x0 ;  /* 0x0000000000007b1d */ /* 0x004fec0000010000 */
[----:B------:R4:W-:Y:S01]  /*2e20*/  @UP1 UTMASTG.2D [UR4], [UR12] ;  /* 0x000000040c0013b5 */ /* 0x0009e20008008000 */
[----:B------:R0:W-:Y:S01]  /*2e30*/  UTMACMDFLUSH ;  /* 0x00000000000079b7 */ /* 0x0001e20000000000 */
[----:B------:R-:W-:-:S04]  /*2e40*/  DEPBAR.LE SB0, 0x0 ;  /* 0x000080000000791a */ /* 0x000fc80000000000 */
[----:B------:R-:W-:Y:S08]  /*2e50*/  BAR.SYNC.DEFER_BLOCKING 0x0 ;  /* 0x0000000000007b1d */ /* 0x000ff00000010000 */
[----:B------:R-:W-:Y:S06]  /*2e60*/  BAR.SYNC.DEFER_BLOCKING 0x0 ;  /* 0x0000000000007b1d */ /* 0x000fec0000010000 */
[----:B----4-:R-:W-:Y:S05]  /*2e70*/  @P2 BRA `(.L_x_67) ;  /* 0x0000000000a02947 */ /* 0x010fea0003800000 */
[----:B------:R-:W2:Y:S01]  /*2e80*/  S2UR UR5, SR_CgaCtaId ;  /* 0x00000000000579c3 */ /* 0x000ea20000008800 */
[----:B------:R-:W-:Y:S01]  /*2e90*/  NOP ;  /* 0x0000000000007918 */ /* 0x000fe20000000000 */
[----:B------:R-:W-:Y:S01]  /*2ea0*/  UMOV UR4, 0x50 ;  /* 0x0000005000047882 */ /* 0x000fe20000000000 */
[----:B------:R-:W-:Y:S02]  /*2eb0*/  IMAD.U32 R0, RZ, RZ, UR10 ;  /* 0x0000000aff007e24 */ /* 0x000fe4000f8e00ff */
[----:B------:R-:W-:Y:S02]  /*2ec0*/  IMAD.MOV.U32 R3, RZ, RZ, 0xff ;  /* 0x000000ffff037424 */ /* 0x000fe400078e00ff */
[----:B------:R-:W-:Y:S01]  /*2ed0*/  IMAD.MOV.U32 R7, RZ, RZ, 0x1 ;  /* 0x00000001ff077424 */ /* 0x000fe200078e00ff */
[----:B------:R-:W-:-:S04]  /*2ee0*/  LOP3.LUT R0, R0, 0xffff, RZ, 0xc0, !PT ;  /* 0x0000ffff00007812 */ /* 0x000fc800078ec0ff */
[----:B------:R-:W-:-:S05]  /*2ef0*/  SHF.R.U32.HI R0, RZ, 0x5, R0 ;  /* 0x00000005ff007819 */ /* 0x000fca0000011600 */
[----:B------:R-:W-:Y:S01]  /*2f00*/  VIADD R2, R0, 0x10 ;  /* 0x0000001000027836 */ /* 0x000fe20000000000 */
[----:B------:R-:W-:Y:S01]  /*2f10*/  SHF.L.U32 R0, R3, R0, RZ ;  /* 0x0000000003007219 */ /* 0x000fe200000006ff */
[----:B--2---:R-:W-:-:S03]  /*2f20*/  ULEA UR6, UR5, UR4, 0x18 ;  /* 0x0000000405067291 */ /* 0x004fc6000f8ec0ff */
[----:B------:R-:W-:-:S04]  /*2f30*/  SHF.L.U32 R3, R7, R2, RZ ;  /* 0x0000000207037219 */ /* 0x000fc800000006ff */
[----:B------:R-:W-:Y:S02]  /*2f40*/  LOP3.LUT R0, R3, R0, RZ, 0xfc, !PT ;  /* 0x0000000003007212 */ /* 0x000fe400078efcff */
[----:B------:R-:W2:Y:S02]  /*2f50*/  LDS R5, [UR6] ;  /* 0x00000006ff057984 */ /* 0x000ea40008000800 */
[C---:B------:R-:W-:Y:S02]  /*2f60*/  LOP3.LUT R2, R0.reuse, 0xffff, RZ, 0xc0, !PT ;  /* 0x0000ffff00027812 */ /* 0x040fe400078ec0ff */
[----:B--2---:R-:W-:-:S04]  /*2f70*/  LOP3.LUT R3, R0, 0xffff, R5, 0x80, !PT ;  /* 0x0000ffff00037812 */ /* 0x004fc800078e8005 */
[----:B------:R-:W-:-:S13]  /*2f80*/  ISETP.NE.AND P0, PT, R3, R2, PT ;  /* 0x000000020300720c */ /* 0x000fda0003f05270 */
[----:B------:R-:W-:Y:S05]  /*2f90*/  @P0 BRA `(.L_x_68) ;  /* 0x0000000000500947 */ /* 0x000fea0003800000 */
[----:B------:R-:W-:Y:S02]  /*2fa0*/  SHF.R.U32.HI R5, RZ, 0x10, R5 ;  /* 0x00000010ff057819 */ /* 0x000fe40000011605 */
[----:B------:R-:W-:-:S04]  /*2fb0*/  SHF.R.U32.HI R2, RZ, 0x10, R0 ;  /* 0x00000010ff027819 */ /* 0x000fc80000011600 */
[----:B------:R-:W-:-:S04]  /*2fc0*/  LOP3.LUT R5, R5, R2, RZ, 0xc0, !PT ;  /* 0x0000000205057212 */ /* 0x000fc800078ec0ff */
[----:B------:R-:W-:-:S13]  /*2fd0*/  ISETP.NE.AND P0, PT, R5, R2, PT ;  /* 0x000000020500720c */ /* 0x000fda0003f05270 */
[----:B------:R-:W-:Y:S05]  /*2fe0*/  @P0 BRA `(.L_x_69) ;  /* 0x0000000000300947 */ /* 0x000fea0003800000 */
[----:B------:R-:W-:Y:S01]  /*2ff0*/  R2UR UR4, R0 ;  /* 0x00000000000472ca */ /* 0x000fe200000e0000 */
[----:B------:R-:W-:Y:S01]  /*3000*/  VOTEU.ANY UR5, UPT, PT ;  /* 0x0000000000057886 */ /* 0x000fe200038e0100 */
[----:B------:R-:W2:Y:S01]  /*3010*/  S2R R0, SR_LANEID ;  /* 0x0000000000007919 */ /* 0x000ea20000000000 */
[----:B------:R-:W-:-:S10]  /*3020*/  UFLO.U32 UR5, UR5 ;  /* 0x00000005000572bd */ /* 0x000fd400080e0000 */
[----:B------:R-:W-:-:S06]  /*3030*/  ULOP3.LUT UR4, URZ, UR4, URZ, 0x33, !UPT ;  /* 0x00000004ff047292 */ /* 0x000fcc000f8e33ff */
[----:B------:R-:W-:-:S04]  /*3040*/  IMAD.U32 R2, RZ, RZ, UR4 ;  /* 0x00000004ff027e24 */ /* 0x000fc8000f8e00ff */
[----:B------:R-:W3:Y:S02]  /*3050*/  REDUX UR7, R2 ;  /* 0x00000000020773c4 */ /* 0x000ee40000000000 */
[----:B------:R4:W-:Y:S01]  /*3060*/  UTCATOMSWS.AND URZ, UR4 ;  /* 0x0000000400ff79e3 */ /* 0x0009e20008000000 */
[----:B--2---:R-:W-:Y:S01]  /*3070*/  ISETP.EQ.U32.AND P0, PT, R0, UR5, PT ;  /* 0x0000000500007c0c */ /* 0x004fe2000bf02070 */
[----:B---3--:R-:W-:-:S12]  /*3080*/  IMAD.U32 R0, RZ, RZ, UR7 ;  /* 0x00000007ff007e24 */ /* 0x008fd8000f8e00ff */
[----:B------:R4:W-:Y:S01]  /*3090*/  @P0 ATOMS.AND RZ, [UR6], R0 ;  /* 0x00000000ffff098c */ /* 0x0009e2000a800006 */
[----:B------:R-:W-:Y:S05]  /*30a0*/  BRA `(.L_x_67) ;  /* 0x0000000000147947 */ /* 0x000fea0003800000 */
.L_x_69:
[----:B------:R-:W-:-:S07]  /*30b0*/  MOV R2, 0x30d0 ;  /* 0x000030d000027802 */ /* 0x000fce0000000f00 */
[----:B-1----:R-:W-:Y:S05]  /*30c0*/  CALL.REL.NOINC `($__internal_0_$__cuda_sm10x_tcgen05_guardrail_trap_col_being_dealloced_not_returned_by_alloc) ;  /* 0x0000000000447944 */ /* 0x002fea0003c00000 */
[----:B------:R-:W-:Y:S05]  /*30d0*/  BRA `(.L_x_67) ;  /* 0x0000000000087947 */ /* 0x000fea0003800000 */
.L_x_68:
[----:B------:R-:W-:-:S07]  /*30e0*/  MOV R2, 0x3100 ;  /* 0x0000310000027802 */ /* 0x000fce0000000f00 */
[----:B-1----:R-:W-:Y:S05]  /*30f0*/  CALL.REL.NOINC `($__internal_2_$__cuda_sm10x_tcgen05_guardrail_trap_unallocated_columns_being_dealloced) ;  /* 0x0000000000507944 */ /* 0x002fea0003c00000 */
.L_x_67:
[----:B------:R-:W-:Y:S01]  /*3100*/  NOP ;  /* 0x0000000000007918 */ /* 0x000fe20000000000 */
[----:B----4-:R-:W-:Y:S05]  /*3110*/  EXIT ;  /* 0x000000000000794d */ /* 0x010fea0003800000 */
.L_x_56:
[----:B------:R-:W2:Y:S02]  /*3120*/  SYNCS.PHASECHK.TRANS64.TRYWAIT P0, [UR11+0x30000], RZ ;  /* 0x030000ffff0075a7 */ /* 0x000ea4000800110b */
[----:B--2---:R-:W-:Y:S05]  /*3130*/  @!P0 BRA `(.L_x_56) ;  /* 0xfffffffc00f88947 */ /* 0x004fea000383ffff */
[----:B------:R-:W-:Y:S05]  /*3140*/  BRA `(.L_x_70) ;  /* 0xffffffe800787947 */ /* 0x000fea000383ffff */
.L_x_58:
[----:B------:R-:W2:Y:S02]  /*3150*/  SYNCS.PHASECHK.TRANS64.TRYWAIT P1, [UR11+0x30010], RZ ;  /* 0x030010ffff0075a7 */ /* 0x000ea4000802110b */
[----:B--2---:R-:W-:Y:S05]  /*3160*/  @!P1 BRA `(.L_x_58) ;  /* 0xfffffffc00f89947 */ /* 0x004fea000383ffff */
[----:B------:R-:W-:Y:S05]  /*3170*/  BRA `(.L_x_71) ;  /* 0xffffffec00687947 */ /* 0x000fea000383ffff */
.L_x_59:
[----:B------:R-:W3:Y:S02]  /*3180*/  SYNCS.PHASECHK.TRANS64.TRYWAIT P0, [UR42+0x30000], R3 ;  /* 0x03000003ff0075a7 */ /* 0x000ee4000800112a */
[----:B---3--:R-:W-:Y:S05]  /*3190*/  @!P0 BRA `(.L_x_59) ;  /* 0xfffffffc00f88947 */ /* 0x008fea000383ffff */
[----:B------:R-:W-:Y:S05]  /*31a0*/  BRA `(.L_x_72) ;  /* 0xffffffec00f47947 */ /* 0x000fea000383ffff */
.L_x_61:
[----:B------:R-:W3:Y:S02]  /*31b0*/  SYNCS.PHASECHK.TRANS64.TRYWAIT P0, [UR42+0x30010], R3 ;  /* 0x03001003ff0075a7 */ /* 0x000ee4000800112a */
[----:B---3--:R-:W-:Y:S05]  /*31c0*/  @!P0 BRA `(.L_x_61) ;  /* 0xfffffffc00f88947 */ /* 0x008fea000383ffff */
[----:B------:R-:W-:Y:S05]  /*31d0*/  BRA `(.L_x_73) ;  /* 0xfffffff4000c7947 */ /* 0x000fea000383ffff */
        .weak           $__internal_0_$__cuda_sm10x_tcgen05_guardrail_trap_col_being_dealloced_not_returned_by_alloc
        .type           $__internal_0_$__cuda_sm10x_tcgen05_guardrail_trap_col_being_dealloced_not_returned_by_alloc,@function
        .size           $__internal_0_$__cuda_sm10x_tcgen05_guardrail_trap_col_being_dealloced_not_returned_by_alloc,($__internal_1_$__cuda_sm10x_tcgen05_guardrail_trap_phase_invalid_during_alloc - $__internal_0_$__cuda_sm10x_tcgen05_guardrail_trap_col_being_dealloced_not_returned_by_alloc)
$__internal_0_$__cuda_sm10x_tcgen05_guardrail_trap_col_being_dealloced_not_returned_by_alloc:
[----:B------:R-:W-:Y:S05]  /*31e0*/  BPT.TRAP 0x1 ;  /* 0x000000040000795c */ /* 0x000fea0000300000 */
[----:B------:R-:W-:-:S04]  /*31f0*/  IMAD.MOV.U32 R3, RZ, RZ, 0x0 ;  /* 0x00000000ff037424 */ /* 0x000fc800078e00ff */
[----:B------:R-:W-:Y:S05]  /*3200*/  RET.REL.NODEC R2 `(gluon_tcgen05) ;  /* 0xffffffcc027c7950 */ /* 0x000fea0003c3ffff */
        .weak           $__internal_1_$__cuda_sm10x_tcgen05_guardrail_trap_phase_invalid_during_alloc
        .type           $__internal_1_$__cuda_sm10x_tcgen05_guardrail_trap_phase_invalid_during_alloc,@function
        .size           $__internal_1_$__cuda_sm10x_tcgen05_guardrail_trap_phase_invalid_during_alloc,($__internal_2_$__cuda_sm10x_tcgen05_guardrail_trap_unallocated_columns_being_dealloced - $__internal_1_$__cuda_sm10x_tcgen05_guardrail_trap_phase_invalid_during_alloc)
$__internal_1_$__cuda_sm10x_tcgen05_guardrail_trap_phase_invalid_during_alloc:
[----:B------:R-:W-:Y:S05]  /*3210*/  BPT.TRAP 0x1 ;  /* 0x000000040000795c */ /* 0x000fea0000300000 */
[----:B------:R-:W-:-:S04]  /*3220*/  IMAD.MOV.U32 R3, RZ, RZ, 0x0 ;  /* 0x00000000ff037424 */ /* 0x000fc800078e00ff */
[----:B------:R-:W-:Y:S05]  /*3230*/  RET.REL.NODEC R2 `(gluon_tcgen05) ;  /* 0xffffffcc02707950 */ /* 0x000fea0003c3ffff */
        .weak           $__internal_2_$__cuda_sm10x_tcgen05_guardrail_trap_unallocated_columns_being_dealloced
        .type           $__internal_2_$__cuda_sm10x_tcgen05_guardrail_trap_unallocated_columns_being_dealloced,@function
        .size           $__internal_2_$__cuda_sm10x_tcgen05_guardrail_trap_unallocated_columns_being_dealloced,(.L_x_77 - $__internal_2_$__cuda_sm10x_tcgen05_guardrail_trap_unallocated_columns_being_dealloced)
$__internal_2_$__cuda_sm10x_tcgen05_guardrail_trap_unallocated_columns_being_dealloced:
[----:B------:R-:W-:Y:S05]  /*3240*/  BPT.TRAP 0x1 ;  /* 0x000000040000795c */ /* 0x000fea0000300000 */
[----:B------:R-:W-:-:S04]  /*3250*/  IMAD.MOV.U32 R3, RZ, RZ, 0x0 ;  /* 0x00000000ff037424 */ /* 0x000fc800078e00ff */
[----:B------:R-:W-:Y:S05]  /*3260*/  RET.REL.NODEC R2 `(gluon_tcgen05) ;  /* 0xffffffcc02647950 */ /* 0x000fea0003c3ffff */
.L_x_74:
[----:B------:R-:W-:-:S00]  /*3270*/  BRA `(.L_x_74) ;  /* 0xfffffffc00fc7947 */ /* 0x000fc0000383ffff */
[----:B------:R-:W-:-:S00]  /*3280*/  NOP ;  /* 0x0000000000007918 */ /* 0x000fc00000000000 */
[----:B------:R-:W-:-:S00]  /*3290*/  NOP ;  /* 0x0000000000007918 */ /* 0x000fc00000000000 */
[----:B------:R-:W-:-:S00]  /*32a0*/  NOP ;  /* 0x0000000000007918 */ /* 0x000fc00000000000 */
[----:B------:R-:W-:-:S00]  /*32b0*/  NOP ;  /* 0x0000000000007918 */ /* 0x000fc00000000000 */
[----:B------:R-:W-:-:S00]  /*32c0*/  NOP ;  /* 0x0000000000007918 */ /* 0x000fc00000000000 */
[----:B------:R-:W-:-:S00]  /*32d0*/  NOP ;  /* 0x0000000000007918 */ /* 0x000fc00000000000 */
[----:B------:R-:W-:-:S00]  /*32e0*/  NOP ;  /* 0x0000000000007918 */ /* 0x000fc00000000000 */
[----:B------:R-:W-:-:S00]  /*32f0*/  NOP ;  /* 0x0000000000007918 */ /* 0x000fc00000000000 */
.L_x_77:


//--------------------- .nv.shared.gluon_tcgen05  --------------------------
	.section	.nv.shared.gluon_tcgen05,"aw",@nobits
	.sectionflags	@""
	.align	16
	.zero		1024


//--------------------- .nv.shared.reserved.0     --------------------------
	.section	.nv.shared.reserved.0,"aw",@nobits
	.align	8
	.weak		__nv_reservedSMEM_offset_0_alias
	.size		__nv_reservedSMEM_offset_0_alias, 0, 64
	.other		__nv_reservedSMEM_offset_0_alias,@"STO_CUDA_RESERVED_SHARED STV_DEFAULT"
__nv_reservedSMEM_offset_0_alias:
	.zero		0
.nv.shared.reserved.0:
	.zero		64
	.weak		__nv_reservedSMEM_allocation_phase
	.type		__nv_reservedSMEM_allocation_phase,@object
	.size		__nv_reservedSMEM_allocation_phase,(.L_0 - __nv_reservedSMEM_allocation_phase)
__nv_reservedSMEM_allocation_phase:
	.zero		1
.L_0:
	.zero		7
	.weak		__nv_reservedSMEM_devtool_atexit_pc
	.type		__nv_reservedSMEM_devtool_atexit_pc,@object
	.size		__nv_reservedSMEM_devtool_atexit_pc,(__nv_reservedSMEM_allocation_mask - __nv_reservedSMEM_devtool_atexit_pc)
__nv_reservedSMEM_devtool_atexit_pc:
	.zero		8
	.weak		__nv_reservedSMEM_allocation_mask
	.type		__nv_reservedSMEM_allocation_mask,@object
	.size		__nv_reservedSMEM_allocation_mask,(.L_2 - __nv_reservedSMEM_allocation_mask)
__nv_reservedSMEM_allocation_mask:
	.zero		4
.L_2:


//--------------------- .nv.constant0.gluon_tcgen05 --------------------------
	.section	.nv.constant0.gluon_tcgen05,"a",@progbits
	.sectionflags	@""
	.align	4
.nv.constant0.gluon_tcgen05:
	.zero		976


//--------------------- SYMBOLS --------------------------

	.type		.nv.reservedSmem.offset0,@object
	.size		.nv.reservedSmem.offset0,0x4
	.type		.nv.reservedSmem.cap,@object
	.size		.nv.reservedSmem.cap,0x4
